	.target	sm_100a

	.elftype	@"ET_EXEC"


//--------------------- .note.nv.tkinfo           --------------------------
	.section	.note.nv.tkinfo,"",@"SHT_NOTE"
	.sectionflags	@"SHF_NOTE_NV_TKINFO"
	.tkinfo
        /*0018*/ 	.word	0x00000002
        /*0030*/ 	.string	""
        /*0030*/ 	.string	"ptxas"
        /*0030*/ 	.string	"Cuda compilation tools, release 13.0, V13.0.88"
        /*0030*/ 	.string	"Build cuda_13.0.r13.0/compiler.36424714_0"
        /*0030*/ 	.string	"-arch sm_100a -m 64 "



//--------------------- .note.nv.cuinfo           --------------------------
	.section	.note.nv.cuinfo,"",@"SHT_NOTE"
	.sectionflags	@"SHF_NOTE_NV_CUINFO"
        /*0018*/ 	.short	0x0002
        /*001a*/ 	.short	0x0064
        /*001c*/ 	.short	0x0082
	.zero		2


//--------------------- .nv.info                  --------------------------
	.section	.nv.info,"",@"SHT_CUDA_INFO"
	.align	4


	//----- nvinfo : EIATTR_REGCOUNT
	.align		4
        /*0000*/ 	.byte	0x04, 0x2f
        /*0002*/ 	.short	(.L_19 - .L_18)
	.align		4
.L_18:
        /*0004*/ 	.word	index@(_ZN7cutlass13device_kernelINS_4gemm6kernel13GemmUniversalIN4cute5tupleIJiiiiEEENS1_10collective13CollectiveMmaINS1_35MainloopSm100TmaUmmaWarpSpecializedILi2ELi2ELi4ENS5_IJNS4_1CILi2EEENSA_ILi4EEENSA_ILi1EEEEEEEENS5_IJNSA_ILi128EEESG_NSA_ILi64EEEEEENS_6half_tENS5_IJlSD_lEEESJ_SK_NS4_8TiledMMAINS4_8MMA_AtomIJNS4_26SM100_MMA_F16BF16_2x1SM_SSISJ_SJ_fLi128ELi128ELNS4_4UMMA5MajorE0ELSP_0ELNSO_7ScaleInE0ELSQ_0EEEEEENS4_6LayoutINS5_IJSD_SD_SD_EEENS5_IJNSA_ILi0EEESV_SV_EEEEENS5_IJNS4_10UnderscoreESY_SY_EEEEENS4_28SM100_TMA_2SM_LOAD_MULTICASTENS4_14ComposedLayoutINS4_7SwizzleILi3ELi4ELi3EEENS4_18smem_ptr_flag_bitsILi16EEENST_INS5_IJNSA_ILi8EEESH_EEENS5_IJSH_SD_EEEEEEEvNS4_8identityENS4_18SM100_TMA_2SM_LOADES1B_vS1C_EENS_8epilogue10collective18CollectiveEpilogueINS1F_23Sm100TmaWarpSpecializedILi4ELi2ELi16ELb1ELb0EEEJNS5_IJSH_SG_SH_EEENS5_IJNST_ISH_SD_EENST_INS5_IJNSA_ILi16EEESB_EEENS5_IJSD_SH_EEEEEEEESJ_SK_SJ_SK_NS1F_6fusion15FusionCallbacksIS1J_NS1R_17LinearCombinationISJ_fSJ_fLNS_15FloatRoundStyleE2EEES1K_S1Q_JEEENS4_5SM1004TMEM4LOAD26SM100_TMEM_LOAD_32dp32b16xENS4_13SM90_TMA_LOADENS12_INS13_ILi1ELi4ELi3EEES16_NST_INS5_IJS17_S1M_EEENS5_IJS1M_SD_EEEEEEENS4_39AutoVectorizingCopyWithAssumedAlignmentILi128EEENS4_14SM90_TMA_STOREES26_S28_S28_EEEvvEEEEvNT_6ParamsE)
        /*0008*/ 	.word	0x00000045


	//----- nvinfo : EIATTR_FRAME_SIZE
	.align		4
.L_19:
        /*000c*/ 	.byte	0x04, 0x11
        /*000e*/ 	.short	(.L_21 - .L_20)
	.align		4
.L_20:
        /*0010*/ 	.word	index@($__internal_2_$__cuda_sm10x_tcgen05_guardrail_trap_unallocated_columns_being_dealloced)
        /*0014*/ 	.word	0x00000000


	//----- nvinfo : EIATTR_FRAME_SIZE
	.align		4
.L_21:
        /*0018*/ 	.byte	0x04, 0x11
        /*001a*/ 	.short	(.L_23 - .L_22)
	.align		4
.L_22:
        /*001c*/ 	.word	index@($__internal_1_$__cuda_sm10x_tcgen05_guardrail_trap_phase_invalid_during_alloc)
        /*0020*/ 	.word	0x00000000


	//----- nvinfo : EIATTR_FRAME_SIZE
	.align		4
.L_23:
        /*0024*/ 	.byte	0x04, 0x11
        /*0026*/ 	.short	(.L_25 - .L_24)
	.align		4
.L_24:
        /*0028*/ 	.word	index@($__internal_0_$__cuda_sm10x_tcgen05_guardrail_trap_col_being_dealloced_not_returned_by_alloc)
        /*002c*/ 	.word	0x00000000


	//----- nvinfo : EIATTR_FRAME_SIZE
	.align		4
.L_25:
        /*0030*/ 	.byte	0x04, 0x11
        /*0032*/ 	.short	(.L_27 - .L_26)
	.align		4
.L_26:
        /*0034*/ 	.word	index@(_ZN7cutlass13device_kernelINS_4gemm6kernel13GemmUniversalIN4cute5tupleIJiiiiEEENS1_10collective13CollectiveMmaINS1_35MainloopSm100TmaUmmaWarpSpecializedILi2ELi2ELi4ENS5_IJNS4_1CILi2EEENSA_ILi4EEENSA_ILi1EEEEEEEENS5_IJNSA_ILi128EEESG_NSA_ILi64EEEEEENS_6half_tENS5_IJlSD_lEEESJ_SK_NS4_8TiledMMAINS4_8MMA_AtomIJNS4_26SM100_MMA_F16BF16_2x1SM_SSISJ_SJ_fLi128ELi128ELNS4_4UMMA5MajorE0ELSP_0ELNSO_7ScaleInE0ELSQ_0EEEEEENS4_6LayoutINS5_IJSD_SD_SD_EEENS5_IJNSA_ILi0EEESV_SV_EEEEENS5_IJNS4_10UnderscoreESY_SY_EEEEENS4_28SM100_TMA_2SM_LOAD_MULTICASTENS4_14ComposedLayoutINS4_7SwizzleILi3ELi4ELi3EEENS4_18smem_ptr_flag_bitsILi16EEENST_INS5_IJNSA_ILi8EEESH_EEENS5_IJSH_SD_EEEEEEEvNS4_8identityENS4_18SM100_TMA_2SM_LOADES1B_vS1C_EENS_8epilogue10collective18CollectiveEpilogueINS1F_23Sm100TmaWarpSpecializedILi4ELi2ELi16ELb1ELb0EEEJNS5_IJSH_SG_SH_EEENS5_IJNST_ISH_SD_EENST_INS5_IJNSA_ILi16EEESB_EEENS5_IJSD_SH_EEEEEEEESJ_SK_SJ_SK_NS1F_6fusion15FusionCallbacksIS1J_NS1R_17LinearCombinationISJ_fSJ_fLNS_15FloatRoundStyleE2EEES1K_S1Q_JEEENS4_5SM1004TMEM4LOAD26SM100_TMEM_LOAD_32dp32b16xENS4_13SM90_TMA_LOADENS12_INS13_ILi1ELi4ELi3EEES16_NST_INS5_IJS17_S1M_EEENS5_IJS1M_SD_EEEEEEENS4_39AutoVectorizingCopyWithAssumedAlignmentILi128EEENS4_14SM90_TMA_STOREES26_S28_S28_EEEvvEEEEvNT_6ParamsE)
        /*0038*/ 	.word	0x00000000


	//----- nvinfo : EIATTR_MIN_STACK_SIZE
	.align		4
.L_27:
        /*003c*/ 	.byte	0x04, 0x12
        /*003e*/ 	.short	(.L_29 - .L_28)
	.align		4
.L_28:
        /*0040*/ 	.word	index@(_ZN7cutlass13device_kernelINS_4gemm6kernel13GemmUniversalIN4cute5tupleIJiiiiEEENS1_10collective13CollectiveMmaINS1_35MainloopSm100TmaUmmaWarpSpecializedILi2ELi2ELi4ENS5_IJNS4_1CILi2EEENSA_ILi4EEENSA_ILi1EEEEEEEENS5_IJNSA_ILi128EEESG_NSA_ILi64EEEEEENS_6half_tENS5_IJlSD_lEEESJ_SK_NS4_8TiledMMAINS4_8MMA_AtomIJNS4_26SM100_MMA_F16BF16_2x1SM_SSISJ_SJ_fLi128ELi128ELNS4_4UMMA5MajorE0ELSP_0ELNSO_7ScaleInE0ELSQ_0EEEEEENS4_6LayoutINS5_IJSD_SD_SD_EEENS5_IJNSA_ILi0EEESV_SV_EEEEENS5_IJNS4_10UnderscoreESY_SY_EEEEENS4_28SM100_TMA_2SM_LOAD_MULTICASTENS4_14ComposedLayoutINS4_7SwizzleILi3ELi4ELi3EEENS4_18smem_ptr_flag_bitsILi16EEENST_INS5_IJNSA_ILi8EEESH_EEENS5_IJSH_SD_EEEEEEEvNS4_8identityENS4_18SM100_TMA_2SM_LOADES1B_vS1C_EENS_8epilogue10collective18CollectiveEpilogueINS1F_23Sm100TmaWarpSpecializedILi4ELi2ELi16ELb1ELb0EEEJNS5_IJSH_SG_SH_EEENS5_IJNST_ISH_SD_EENST_INS5_IJNSA_ILi16EEESB_EEENS5_IJSD_SH_EEEEEEEESJ_SK_SJ_SK_NS1F_6fusion15FusionCallbacksIS1J_NS1R_17LinearCombinationISJ_fSJ_fLNS_15FloatRoundStyleE2EEES1K_S1Q_JEEENS4_5SM1004TMEM4LOAD26SM100_TMEM_LOAD_32dp32b16xENS4_13SM90_TMA_LOADENS12_INS13_ILi1ELi4ELi3EEES16_NST_INS5_IJS17_S1M_EEENS5_IJS1M_SD_EEEEEEENS4_39AutoVectorizingCopyWithAssumedAlignmentILi128EEENS4_14SM90_TMA_STOREES26_S28_S28_EEEvvEEEEvNT_6ParamsE)
        /*0044*/ 	.word	0x00000000
.L_29:


//--------------------- .nv.compat                --------------------------
	.section	.nv.compat,"",@"SHT_CUDA_COMPAT_INFO"
	.align	4
        /*0000*/ 	.byte	0x02, 0x09, 0x01, 0x00, 0x02, 0x02, 0x02, 0x00, 0x02, 0x05, 0x05, 0x00, 0x03, 0x07, 0x01, 0x01
        /*0010*/ 	.byte	0x02, 0x03, 0x01, 0x00, 0x02, 0x06, 0x01, 0x00, 0x04, 0x0b, 0x08, 0x00, 0x09, 0x00, 0x00, 0x00
        /*0020*/ 	.byte	0x00, 0x00, 0x00, 0x00


//--------------------- .nv.info._ZN7cutlass13device_kernelINS_4gemm6kernel13GemmUniversalIN4cute5tupleIJiiiiEEENS1_10collective13CollectiveMmaINS1_35MainloopSm100TmaUmmaWarpSpecializedILi2ELi2ELi4ENS5_IJNS4_1CILi2EEENSA_ILi4EEENSA_ILi1EEEEEEEENS5_IJNSA_ILi128EEESG_NSA_ILi64EEEEEENS_6half_tENS5_IJlSD_lEEESJ_SK_NS4_8TiledMMAINS4_8MMA_AtomIJNS4_26SM100_MMA_F16BF16_2x1SM_SSISJ_SJ_fLi128ELi128ELNS4_4UMMA5MajorE0ELSP_0ELNSO_7ScaleInE0ELSQ_0EEEEEENS4_6LayoutINS5_IJSD_SD_SD_EEENS5_IJNSA_ILi0EEESV_SV_EEEEENS5_IJNS4_10UnderscoreESY_SY_EEEEENS4_28SM100_TMA_2SM_LOAD_MULTICASTENS4_14ComposedLayoutINS4_7SwizzleILi3ELi4ELi3EEENS4_18smem_ptr_flag_bitsILi16EEENST_INS5_IJNSA_ILi8EEESH_EEENS5_IJSH_SD_EEEEEEEvNS4_8identityENS4_18SM100_TMA_2SM_LOADES1B_vS1C_EENS_8epilogue10collective18CollectiveEpilogueINS1F_23Sm100TmaWarpSpecializedILi4ELi2ELi16ELb1ELb0EEEJNS5_IJSH_SG_SH_EEENS5_IJNST_ISH_SD_EENST_INS5_IJNSA_ILi16EEESB_EEENS5_IJSD_SH_EEEEEEEESJ_SK_SJ_SK_NS1F_6fusion15FusionCallbacksIS1J_NS1R_17LinearCombinationISJ_fSJ_fLNS_15FloatRoundStyleE2EEES1K_S1Q_JEEENS4_5SM1004TMEM4LOAD26SM100_TMEM_LOAD_32dp32b16xENS4_13SM90_TMA_LOADENS12_INS13_ILi1ELi4ELi3EEES16_NST_INS5_IJS17_S1M_EEENS5_IJS1M_SD_EEEEEEENS4_39AutoVectorizingCopyWithAssumedAlignmentILi128EEENS4_14SM90_TMA_STOREES26_S28_S28_EEEvvEEEEvNT_6ParamsE --------------------------
	.section	.nv.info._ZN7cutlass13device_kernelINS_4gemm6kernel13GemmUniversalIN4cute5tupleIJiiiiEEENS1_10collective13CollectiveMmaINS1_35MainloopSm100TmaUmmaWarpSpecializedILi2ELi2ELi4ENS5_IJNS4_1CILi2EEENSA_ILi4EEENSA_ILi1EEEEEEEENS5_IJNSA_ILi128EEESG_NSA_ILi64EEEEEENS_6half_tENS5_IJlSD_lEEESJ_SK_NS4_8TiledMMAINS4_8MMA_AtomIJNS4_26SM100_MMA_F16BF16_2x1SM_SSISJ_SJ_fLi128ELi128ELNS4_4UMMA5MajorE0ELSP_0ELNSO_7ScaleInE0ELSQ_0EEEEEENS4_6LayoutINS5_IJSD_SD_SD_EEENS5_IJNSA_ILi0EEESV_SV_EEEEENS5_IJNS4_10UnderscoreESY_SY_EEEEENS4_28SM100_TMA_2SM_LOAD_MULTICASTENS4_14ComposedLayoutINS4_7SwizzleILi3ELi4ELi3EEENS4_18smem_ptr_flag_bitsILi16EEENST_INS5_IJNSA_ILi8EEESH_EEENS5_IJSH_SD_EEEEEEEvNS4_8identityENS4_18SM100_TMA_2SM_LOADES1B_vS1C_EENS_8epilogue10collective18CollectiveEpilogueINS1F_23Sm100TmaWarpSpecializedILi4ELi2ELi16ELb1ELb0EEEJNS5_IJSH_SG_SH_EEENS5_IJNST_ISH_SD_EENST_INS5_IJNSA_ILi16EEESB_EEENS5_IJSD_SH_EEEEEEEESJ_SK_SJ_SK_NS1F_6fusion15FusionCallbacksIS1J_NS1R_17LinearCombinationISJ_fSJ_fLNS_15FloatRoundStyleE2EEES1K_S1Q_JEEENS4_5SM1004TMEM4LOAD26SM100_TMEM_LOAD_32dp32b16xENS4_13SM90_TMA_LOADENS12_INS13_ILi1ELi4ELi3EEES16_NST_INS5_IJS17_S1M_EEENS5_IJS1M_SD_EEEEEEENS4_39AutoVectorizingCopyWithAssumedAlignmentILi128EEENS4_14SM90_TMA_STOREES26_S28_S28_EEEvvEEEEvNT_6ParamsE,"",@"SHT_CUDA_INFO"
	.sectionflags	@""
	.align	4


	//----- nvinfo : EIATTR_CUDA_API_VERSION
	.align		4
        /*0000*/ 	.byte	0x04, 0x37
        /*0002*/ 	.short	(.L_31 - .L_30)
.L_30:
        /*0004*/ 	.word	0x00000082


	//----- nvinfo : EIATTR_KPARAM_INFO
	.align		4
.L_31:
        /*0008*/ 	.byte	0x04, 0x17
        /*000a*/ 	.short	(.L_33 - .L_32)
.L_32:
        /*000c*/ 	.word	0x00000000
        /*0010*/ 	.short	0x0000
        /*0012*/ 	.short	0x0000
        /*0014*/ 	.byte	0x00, 0xf0, 0x01, 0x20


	//----- nvinfo : EIATTR_AT_ENTRY_FRAGMENTS
	.align		4
.L_33:
        /*0018*/ 	.byte	0x04, 0x4f
        /*001a*/ 	.short	(.L_35 - .L_34)


	//   ....[0]....
.L_34:
        /*001c*/ 	.word	0x00000007


	//----- nvinfo : EIATTR_RESERVED_SMEM_USED
	.align		4
.L_35:
        /*0020*/ 	.byte	0x01, 0x41
	.zero		2


	//----- nvinfo : EIATTR_SPARSE_MMA_MASK
	.align		4
        /*0024*/ 	.byte	0x03, 0x50
        /*0026*/ 	.short	0x0000


	//----- nvinfo : EIATTR_TCGEN05_2CTA_USED
	.align		4
        /*0028*/ 	.byte	0x01, 0x52
	.zero		2


	//----- nvinfo : EIATTR_MAXREG_COUNT
	.align		4
        /*002c*/ 	.byte	0x03, 0x1b
        /*002e*/ 	.short	0x00ff


	//----- nvinfo : EIATTR_NUM_BARRIERS
	.align		4
        /*0030*/ 	.byte	0x02, 0x4c
        /*0032*/ 	.byte	0x07
	.zero		1


	//----- nvinfo : EIATTR_EXTERNS
	.align		4
        /*0034*/ 	.byte	0x04, 0x0f
        /*0036*/ 	.short	(.L_37 - .L_36)


	//   ....[0]....
	.align		4
.L_36:
        /*0038*/ 	.word	index@(__assertfail)


	//----- nvinfo : EIATTR_MERCURY_ISA_VERSION
	.align		4
.L_37:
        /*003c*/ 	.byte	0x03, 0x5f
        /*003e*/ 	.short	0x0101


	//----- nvinfo : EIATTR_INT_WARP_WIDE_INSTR_OFFSETS
	.align		4
        /*0040*/ 	.byte	0x04, 0x31
        /*0042*/ 	.short	(.L_39 - .L_38)


	//   ....[0]....
.L_38:
        /*0044*/ 	.word	0x00000d20


	//   ....[1]....
        /*0048*/ 	.word	0x00000dc0


	//   ....[2]....
        /*004c*/ 	.word	0x000041b0


	//   ....[3]....
        /*0050*/ 	.word	0x000041e0


	//   ....[4]....
        /*0054*/ 	.word	0x00004200


	//   ....[5]....
        /*0058*/ 	.word	0x00004d40


	//   ....[6]....
        /*005c*/ 	.word	0x00004de0


	//   ....[7]....
        /*0060*/ 	.word	0x00004ea0


	//   ....[8]....
        /*0064*/ 	.word	0x00004f10


	//   ....[9]....
        /*0068*/ 	.word	0x00004fd0


	//   ....[10]....
        /*006c*/ 	.word	0x00005070


	//   ....[11]....
        /*0070*/ 	.word	0x000050e0


	//   ....[12]....
        /*0074*/ 	.word	0x000051a0


	//   ....[13]....
        /*0078*/ 	.word	0x00005240


	//   ....[14]....
        /*007c*/ 	.word	0x000052e0


	//   ....[15]....
        /*0080*/ 	.word	0x000053d0


	//   ....[16]....
        /*0084*/ 	.word	0x000054a0


	//----- nvinfo : EIATTR_COOP_GROUP_MASK_REGIDS
	.align		4
.L_39:
        /*0088*/ 	.byte	0x04, 0x29
        /*008a*/ 	.short	(.L_41 - .L_40)


	//   ....[0]....
.L_40:
        /*008c*/ 	.word	0xffffffff


	//   ....[1]....
        /*0090*/ 	.word	0xffffffff


	//   ....[2]....
        /*0094*/ 	.word	0xffffffff


	//   ....[3]....
        /*0098*/ 	.word	0xffffffff


	//   ....[4]....
        /*009c*/ 	.word	0xffffffff


	//   ....[5]....
        /*00a0*/ 	.word	0xffffffff


	//   ....[6]....
        /*00a4*/ 	.word	0xffffffff


	//   ....[7]....
        /*00a8*/ 	.word	0xffffffff


	//   ....[8]....
        /*00ac*/ 	.word	0xffffffff


	//   ....[9]....
        /*00b0*/ 	.word	0xffffffff


	//   ....[10]....
        /*00b4*/ 	.word	0xffffffff


	//   ....[11]....
        /*00b8*/ 	.word	0xffffffff


	//   ....[12]....
        /*00bc*/ 	.word	0xffffffff


	//   ....[13]....
        /*00c0*/ 	.word	0xffffffff


	//----- nvinfo : EIATTR_COOP_GROUP_INSTR_OFFSETS
	.align		4
.L_41:
        /*00c4*/ 	.byte	0x04, 0x28
        /*00c6*/ 	.short	(.L_43 - .L_42)


	//   ....[0]....
.L_42:
        /*00c8*/ 	.word	0x000000b0


	//   ....[1]....
        /*00cc*/ 	.word	0x00000510


	//   ....[2]....
        /*00d0*/ 	.word	0x00000690


	//   ....[3]....
        /*00d4*/ 	.word	0x00000820


	//   ....[4]....
        /*00d8*/ 	.word	0x00000910


	//   ....[5]....
        /*00dc*/ 	.word	0x00000a70


	//   ....[6]....
        /*00e0*/ 	.word	0x00000c00


	//   ....[7]....
        /*00e4*/ 	.word	0x00000e40


	//   ....[8]....
        /*00e8*/ 	.word	0x00002200


	//   ....[9]....
        /*00ec*/ 	.word	0x00002f90


	//   ....[10]....
        /*00f0*/ 	.word	0x00003460


	//   ....[11]....
        /*00f4*/ 	.word	0x00003490


	//   ....[12]....
        /*00f8*/ 	.word	0x000040b0


	//   ....[13]....
        /*00fc*/ 	.word	0x000042c0


	//----- nvinfo : EIATTR_VRC_CTA_INIT_COUNT
	.align		4
.L_43:
        /*0100*/ 	.byte	0x02, 0x4a
        /*0102*/ 	.byte	0x80
	.zero		1


	//----- nvinfo : EIATTR_SYSCALL_OFFSETS
	.align		4
        /*0104*/ 	.byte	0x04, 0x46
        /*0106*/ 	.short	(.L_45 - .L_44)


	//   ....[0]....
.L_44:
        /*0108*/ 	.word	0x00006020


	//   ....[1]....
        /*010c*/ 	.word	0x00006110


	//   ....[2]....
        /*0110*/ 	.word	0x00006840


	//   ....[3]....
        /*0114*/ 	.word	0x00007170


	//   ....[4]....
        /*0118*/ 	.word	0x00007a40


	//   ....[5]....
        /*011c*/ 	.word	0x00008310


	//----- nvinfo : EIATTR_MBARRIER_INSTR_OFFSETS
	.align		4
.L_45:
        /*0120*/ 	.byte	0x04, 0x39
        /*0122*/ 	.short	(.L_47 - .L_46)


	//   ....[0]....
.L_46:
        /*0124*/ 	.word	0x00000640
        /*0128*/ 	.word	0x000000ff
        /*012c*/ 	.word	0x00000000
        /*0130*/ 	.short	0x0100
        /*0132*/ 	.byte	0x04
	.zero		1


	//   ....[1]....
        /*0134*/ 	.word	0x00000650
        /*0138*/ 	.word	0x000000ff
        /*013c*/ 	.word	0x00000010
        /*0140*/ 	.short	0x0100
        /*0142*/ 	.byte	0x04
	.zero		1


	//   ....[2]....
        /*0144*/ 	.word	0x00000660
        /*0148*/ 	.word	0x000000ff
        /*014c*/ 	.word	0x00000008
        /*0150*/ 	.short	0x0100
        /*0152*/ 	.byte	0x04
	.zero		1


	//   ....[3]....
        /*0154*/ 	.word	0x00000670
        /*0158*/ 	.word	0x000000ff
        /*015c*/ 	.word	0x00000018
        /*0160*/ 	.short	0x0100
        /*0162*/ 	.byte	0x04
	.zero		1


	//   ....[4]....
        /*0164*/ 	.word	0x00000790
        /*0168*/ 	.word	0x000000ff
        /*016c*/ 	.word	0x00000020
        /*0170*/ 	.short	0x0100
        /*0172*/ 	.byte	0x04
	.zero		1


	//   ....[5]....
        /*0174*/ 	.word	0x000007a0
        /*0178*/ 	.word	0x000000ff
        /*017c*/ 	.word	0x00000040
        /*0180*/ 	.short	0x0100
        /*0182*/ 	.byte	0x04
	.zero		1


	//   ....[6]....
        /*0184*/ 	.word	0x000007b0
        /*0188*/ 	.word	0x000000ff
        /*018c*/ 	.word	0x00000028
        /*0190*/ 	.short	0x0100
        /*0192*/ 	.byte	0x04
	.zero		1


	//   ....[7]....
        /*0194*/ 	.word	0x000007c0
        /*0198*/ 	.word	0x000000ff
        /*019c*/ 	.word	0x00000048
        /*01a0*/ 	.short	0x0100
        /*01a2*/ 	.byte	0x04
	.zero		1


	//   ....[8]....
        /*01a4*/ 	.word	0x000007d0
        /*01a8*/ 	.word	0x000000ff
        /*01ac*/ 	.word	0x00000030
        /*01b0*/ 	.short	0x0100
        /*01b2*/ 	.byte	0x04
	.zero		1


	//   ....[9]....
        /*01b4*/ 	.word	0x000007e0
        /*01b8*/ 	.word	0x000000ff
        /*01bc*/ 	.word	0x00000050
        /*01c0*/ 	.short	0x0100
        /*01c2*/ 	.byte	0x04
	.zero		1


	//   ....[10]....
        /*01c4*/ 	.word	0x000007f0
        /*01c8*/ 	.word	0x000000ff
        /*01cc*/ 	.word	0x00000038
        /*01d0*/ 	.short	0x0100
        /*01d2*/ 	.byte	0x04
	.zero		1


	//   ....[11]....
        /*01d4*/ 	.word	0x00000800
        /*01d8*/ 	.word	0x000000ff
        /*01dc*/ 	.word	0x00000058
        /*01e0*/ 	.short	0x0100
        /*01e2*/ 	.byte	0x04
	.zero		1


	//   ....[12]....
        /*01e4*/ 	.word	0x000008e0
        /*01e8*/ 	.word	0x000000ff
        /*01ec*/ 	.word	0x00000060
        /*01f0*/ 	.short	0x0100
        /*01f2*/ 	.byte	0x06
	.zero		1


	//   ....[13]....
        /*01f4*/ 	.word	0x000008f0
        /*01f8*/ 	.word	0x000000ff
        /*01fc*/ 	.word	0x00000068
        /*0200*/ 	.short	0x0100
        /*0202*/ 	.byte	0x06
	.zero		1


	//   ....[14]....
        /*0204*/ 	.word	0x00000a20
        /*0208*/ 	.word	0x000000ff
        /*020c*/ 	.word	0x00000070
        /*0210*/ 	.short	0x0100
        /*0212*/ 	.byte	0x06
	.zero		1


	//   ....[15]....
        /*0214*/ 	.word	0x00000a30
        /*0218*/ 	.word	0x000000ff
        /*021c*/ 	.word	0x00000080
        /*0220*/ 	.short	0x0100
        /*0222*/ 	.byte	0x06
	.zero		1


	//   ....[16]....
        /*0224*/ 	.word	0x00000a40
        /*0228*/ 	.word	0x000000ff
        /*022c*/ 	.word	0x00000078
        /*0230*/ 	.short	0x0100
        /*0232*/ 	.byte	0x06
	.zero		1


	//   ....[17]....
        /*0234*/ 	.word	0x00000a50
        /*0238*/ 	.word	0x000000ff
        /*023c*/ 	.word	0x00000088
        /*0240*/ 	.short	0x0100
        /*0242*/ 	.byte	0x06
	.zero		1


	//   ....[18]....
        /*0244*/ 	.word	0x00000b70
        /*0248*/ 	.word	0x000000ff
        /*024c*/ 	.word	0x00000090
        /*0250*/ 	.short	0x0100
        /*0252*/ 	.byte	0x04
	.zero		1


	//   ....[19]....
        /*0254*/ 	.word	0x00000b80
        /*0258*/ 	.word	0x000000ff
        /*025c*/ 	.word	0x000000b0
        /*0260*/ 	.short	0x0100
        /*0262*/ 	.byte	0x04
	.zero		1


	//   ....[20]....
        /*0264*/ 	.word	0x00000b90
        /*0268*/ 	.word	0x000000ff
        /*026c*/ 	.word	0x00000098
        /*0270*/ 	.short	0x0100
        /*0272*/ 	.byte	0x04
	.zero		1


	//   ....[21]....
        /*0274*/ 	.word	0x00000ba0
        /*0278*/ 	.word	0x000000ff
        /*027c*/ 	.word	0x000000b8
        /*0280*/ 	.short	0x0100
        /*0282*/ 	.byte	0x04
	.zero		1


	//   ....[22]....
        /*0284*/ 	.word	0x00000bb0
        /*0288*/ 	.word	0x000000ff
        /*028c*/ 	.word	0x000000a0
        /*0290*/ 	.short	0x0100
        /*0292*/ 	.byte	0x04
	.zero		1


	//   ....[23]....
        /*0294*/ 	.word	0x00000bc0
        /*0298*/ 	.word	0x000000ff
        /*029c*/ 	.word	0x000000c0
        /*02a0*/ 	.short	0x0100
        /*02a2*/ 	.byte	0x04
	.zero		1


	//   ....[24]....
        /*02a4*/ 	.word	0x00000bd0
        /*02a8*/ 	.word	0x000000ff
        /*02ac*/ 	.word	0x000000a8
        /*02b0*/ 	.short	0x0100
        /*02b2*/ 	.byte	0x04
	.zero		1


	//   ....[25]....
        /*02b4*/ 	.word	0x00000be0
        /*02b8*/ 	.word	0x000000ff
        /*02bc*/ 	.word	0x000000c8
        /*02c0*/ 	.short	0x0100
        /*02c2*/ 	.byte	0x04
	.zero		1


	//   ....[26]....
        /*02c4*/ 	.word	0x00000cd0
        /*02c8*/ 	.word	0x000000ff
        /*02cc*/ 	.word	0x000000d0
        /*02d0*/ 	.short	0x0100
        /*02d2*/ 	.byte	0x04
	.zero		1


	//   ....[27]....
        /*02d4*/ 	.word	0x00000ce0
        /*02d8*/ 	.word	0x000000ff
        /*02dc*/ 	.word	0x000000e0
        /*02e0*/ 	.short	0x0100
        /*02e2*/ 	.byte	0x04
	.zero		1


	//   ....[28]....
        /*02e4*/ 	.word	0x00000cf0
        /*02e8*/ 	.word	0x000000ff
        /*02ec*/ 	.word	0x000000d8
        /*02f0*/ 	.short	0x0100
        /*02f2*/ 	.byte	0x04
	.zero		1


	//   ....[29]....
        /*02f4*/ 	.word	0x00000d00
        /*02f8*/ 	.word	0x000000ff
        /*02fc*/ 	.word	0x000000e8
        /*0300*/ 	.short	0x0100
        /*0302*/ 	.byte	0x04
	.zero		1


	//   ....[30]....
        /*0304*/ 	.word	0x00000e00
        /*0308*/ 	.word	0x000000ff
        /*030c*/ 	.word	0x000000f0
        /*0310*/ 	.short	0x0100
        /*0312*/ 	.byte	0x06
	.zero		1


	//   ....[31]....
        /*0314*/ 	.word	0x00001a20
        /*0318*/ 	.word	0x00000000
        /*031c*/ 	.word	0x000000e0
        /*0320*/ 	.short	0x010a
        /*0322*/ 	.byte	0xff
	.zero		1


	//   ....[32]....
        /*0324*/ 	.word	0x00001a50
        /*0328*/ 	.word	0x00000000
        /*032c*/ 	.word	0x000000d0
        /*0330*/ 	.short	0x0101
        /*0332*/ 	.byte	0xff
	.zero		1


	//   ....[33]....
        /*0334*/ 	.word	0x00001b10
        /*0338*/ 	.word	0x000000ff
        /*033c*/ 	.word	0x00000010
        /*0340*/ 	.short	0x010a
        /*0342*/ 	.byte	0x04
	.zero		1


	//   ....[34]....
        /*0344*/ 	.word	0x00001be0
        /*0348*/ 	.word	0x000000ff
        /*034c*/ 	.word	0x00000010
        /*0350*/ 	.short	0x010a
        /*0352*/ 	.byte	0x21
	.zero		1


	//   ....[35]....
        /*0354*/ 	.word	0x00001d90
        /*0358*/ 	.word	0x000000ff
        /*035c*/ 	.word	0x00000010
        /*0360*/ 	.short	0x010a
        /*0362*/ 	.byte	0x05
	.zero		1


	//   ....[36]....
        /*0364*/ 	.word	0x00001ea0
        /*0368*/ 	.word	0x000000ff
        /*036c*/ 	.word	0x00000068
        /*0370*/ 	.short	0x0101
        /*0372*/ 	.byte	0x06
	.zero		1


	//   ....[37]....
        /*0374*/ 	.word	0x00001ec0
        /*0378*/ 	.word	0x000000ff
        /*037c*/ 	.word	0x00000010
        /*0380*/ 	.short	0x010a
        /*0382*/ 	.byte	0x04
	.zero		1


	//   ....[38]....
        /*0384*/ 	.word	0x00001f40
        /*0388*/ 	.word	0x000000ff
        /*038c*/ 	.word	0x00000010
        /*0390*/ 	.short	0x010a
        /*0392*/ 	.byte	0x11
	.zero		1


	//   ....[39]....
        /*0394*/ 	.word	0x000020d0
        /*0398*/ 	.word	0x000000ff
        /*039c*/ 	.word	0x00000010
        /*03a0*/ 	.short	0x010a
        /*03a2*/ 	.byte	0x05
	.zero		1


	//   ....[40]....
        /*03a4*/ 	.word	0x00002230
        /*03a8*/ 	.word	0x00000003
        /*03ac*/ 	.word	0x00000070
        /*03b0*/ 	.short	0x010a
        /*03b2*/ 	.byte	0xff
	.zero		1


	//   ....[41]....
        /*03b4*/ 	.word	0x00002380
        /*03b8*/ 	.word	0x00000000
        /*03bc*/ 	.word	0x00000000
        /*03c0*/ 	.short	0x0101
        /*03c2*/ 	.byte	0xff
	.zero		1


	//   ....[42]....
        /*03c4*/ 	.word	0x00002930
        /*03c8*/ 	.word	0x000000ff
        /*03cc*/ 	.word	0x00000000
        /*03d0*/ 	.short	0x010a
        /*03d2*/ 	.byte	0x04
	.zero		1


	//   ....[43]....
        /*03d4*/ 	.word	0x000029d0
        /*03d8*/ 	.word	0x00000000
        /*03dc*/ 	.word	0x00000000
        /*03e0*/ 	.short	0x010a
        /*03e2*/ 	.byte	0xff
	.zero		1


	//   ....[44]....
        /*03e4*/ 	.word	0x00002af0
        /*03e8*/ 	.word	0x00000002
        /*03ec*/ 	.word	0x000000d0
        /*03f0*/ 	.short	0x010a
        /*03f2*/ 	.byte	0xff
	.zero		1


	//   ....[45]....
        /*03f4*/ 	.word	0x00002b60
        /*03f8*/ 	.word	0x00000002
        /*03fc*/ 	.word	0x00000000
        /*0400*/ 	.short	0x0101
        /*0402*/ 	.byte	0xff
	.zero		1


	//   ....[46]....
        /*0404*/ 	.word	0x00002b80
        /*0408*/ 	.word	0x000000ff
        /*040c*/ 	.word	0x00000080
        /*0410*/ 	.short	0x010a
        /*0412*/ 	.byte	0x04
	.zero		1


	//   ....[47]....
        /*0414*/ 	.word	0x00002ca0
        /*0418*/ 	.word	0x00000002
        /*041c*/ 	.word	0x00000070
        /*0420*/ 	.short	0x010a
        /*0422*/ 	.byte	0xff
	.zero		1


	//   ....[48]....
        /*0424*/ 	.word	0x00002da0
        /*0428*/ 	.word	0x00000002
        /*042c*/ 	.word	0x00000000
        /*0430*/ 	.short	0x0101
        /*0432*/ 	.byte	0xff
	.zero		1


	//   ....[49]....
        /*0434*/ 	.word	0x00002e30
        /*0438*/ 	.word	0x000000ff
        /*043c*/ 	.word	0x00000080
        /*0440*/ 	.short	0x0106
        /*0442*/ 	.byte	0x04
	.zero		1


	//   ....[50]....
        /*0444*/ 	.word	0x00002e50
        /*0448*/ 	.word	0x000000ff
        /*044c*/ 	.word	0x00000080
        /*0450*/ 	.short	0x010a
        /*0452*/ 	.byte	0x04
	.zero		1


	//   ....[51]....
        /*0454*/ 	.word	0x00002ee0
        /*0458*/ 	.word	0x000000ff
        /*045c*/ 	.word	0x00000080
        /*0460*/ 	.short	0x0106
        /*0462*/ 	.byte	0x07
	.zero		1


	//   ....[52]....
        /*0464*/ 	.word	0x00002f20
        /*0468*/ 	.word	0x00000000
        /*046c*/ 	.word	0x00000080
        /*0470*/ 	.short	0x010a
        /*0472*/ 	.byte	0xff
	.zero		1


	//   ....[53]....
        /*0474*/ 	.word	0x00003160
        /*0478*/ 	.word	0x000000ff
        /*047c*/ 	.word	0x00000008
        /*0480*/ 	.short	0x010a
        /*0482*/ 	.byte	0x05
	.zero		1


	//   ....[54]....
        /*0484*/ 	.word	0x00003180
        /*0488*/ 	.word	0x000000ff
        /*048c*/ 	.word	0x00000008
        /*0490*/ 	.short	0x010a
        /*0492*/ 	.byte	0x05
	.zero		1


	//   ....[55]....
        /*0494*/ 	.word	0x00003310
        /*0498*/ 	.word	0x000000ff
        /*049c*/ 	.word	0x00000008
        /*04a0*/ 	.short	0x010a
        /*04a2*/ 	.byte	0x05
	.zero		1


	//   ....[56]....
        /*04a4*/ 	.word	0x00003330
        /*04a8*/ 	.word	0x000000ff
        /*04ac*/ 	.word	0x00000008
        /*04b0*/ 	.short	0x010a
        /*04b2*/ 	.byte	0x05
	.zero		1


	//   ....[57]....
        /*04b4*/ 	.word	0x000033f0
        /*04b8*/ 	.word	0x000000ff
        /*04bc*/ 	.word	0x00000000
        /*04c0*/ 	.short	0x0101
        /*04c2*/ 	.byte	0x04
	.zero		1


	//   ....[58]....
        /*04c4*/ 	.word	0x00003730
        /*04c8*/ 	.word	0x00000000
        /*04cc*/ 	.word	0x00000070
        /*04d0*/ 	.short	0x010a
        /*04d2*/ 	.byte	0xff
	.zero		1


	//   ....[59]....
        /*04d4*/ 	.word	0x000037f0
        /*04d8*/ 	.word	0x00000000
        /*04dc*/ 	.word	0x00000000
        /*04e0*/ 	.short	0x0101
        /*04e2*/ 	.byte	0xff
	.zero		1


	//   ....[60]....
        /*04e4*/ 	.word	0x000038b0
        /*04e8*/ 	.word	0x000000ff
        /*04ec*/ 	.word	0x00000000
        /*04f0*/ 	.short	0x010a
        /*04f2*/ 	.byte	0x04
	.zero		1


	//   ....[61]....
        /*04f4*/ 	.word	0x000038c0
        /*04f8*/ 	.word	0x000000ff
        /*04fc*/ 	.word	0x000000b0
        /*0500*/ 	.short	0x010a
        /*0502*/ 	.byte	0x1f
	.zero		1


	//   ....[62]....
        /*0504*/ 	.word	0x00003970
        /*0508*/ 	.word	0x000000ff
        /*050c*/ 	.word	0x00000000
        /*0510*/ 	.short	0x010a
        /*0512*/ 	.byte	0x05
	.zero		1


	//   ....[63]....
        /*0514*/ 	.word	0x00003aa0
        /*0518*/ 	.word	0x000000ff
        /*051c*/ 	.word	0x00000000
        /*0520*/ 	.short	0x010a
        /*0522*/ 	.byte	0x04
	.zero		1


	//   ....[64]....
        /*0524*/ 	.word	0x00003da0
        /*0528*/ 	.word	0x000000ff
        /*052c*/ 	.word	0x00000000
        /*0530*/ 	.short	0x010a
        /*0532*/ 	.byte	0x04
	.zero		1


	//   ....[65]....
        /*0534*/ 	.word	0x00003e30
        /*0538*/ 	.word	0x000000ff
        /*053c*/ 	.word	0x00000000
        /*0540*/ 	.short	0x010a
        /*0542*/ 	.byte	0x05
	.zero		1


	//   ....[66]....
        /*0544*/ 	.word	0x00003ec0
        /*0548*/ 	.word	0x000000ff
        /*054c*/ 	.word	0x00000000
        /*0550*/ 	.short	0x010a
        /*0552*/ 	.byte	0x05
	.zero		1


	//   ....[67]....
        /*0554*/ 	.word	0x00003f60
        /*0558*/ 	.word	0x00000000
        /*055c*/ 	.word	0x00000000
        /*0560*/ 	.short	0x010a
        /*0562*/ 	.byte	0xff
	.zero		1


	//   ....[68]....
        /*0564*/ 	.word	0x00003fa0
        /*0568*/ 	.word	0x00000000
        /*056c*/ 	.word	0x00000000
        /*0570*/ 	.short	0x010a
        /*0572*/ 	.byte	0xff
	.zero		1


	//   ....[69]....
        /*0574*/ 	.word	0x00004010
        /*0578*/ 	.word	0x000000ff
        /*057c*/ 	.word	0x00000000
        /*0580*/ 	.short	0x0101
        /*0582*/ 	.byte	0x04
	.zero		1


	//   ....[70]....
        /*0584*/ 	.word	0x00004050
        /*0588*/ 	.word	0x000000ff
        /*058c*/ 	.word	0x000000f0
        /*0590*/ 	.short	0x010a
        /*0592*/ 	.byte	0x1a
	.zero		1


	//   ....[71]....
        /*0594*/ 	.word	0x000040a0
        /*0598*/ 	.word	0x000000ff
        /*059c*/ 	.word	0x00000000
        /*05a0*/ 	.short	0x0101
        /*05a2*/ 	.byte	0x04
	.zero		1


	//   ....[72]....
        /*05a4*/ 	.word	0x00004540
        /*05a8*/ 	.word	0x0000000c
        /*05ac*/ 	.word	0x00000070
        /*05b0*/ 	.short	0x010a
        /*05b2*/ 	.byte	0xff
	.zero		1


	//   ....[73]....
        /*05b4*/ 	.word	0x000046b0
        /*05b8*/ 	.word	0x00000000
        /*05bc*/ 	.word	0x00000000
        /*05c0*/ 	.short	0x0101
        /*05c2*/ 	.byte	0xff
	.zero		1


	//   ....[74]....
        /*05c4*/ 	.word	0x00004b40
        /*05c8*/ 	.word	0x000000ff
        /*05cc*/ 	.word	0x00000068
        /*05d0*/ 	.short	0x010a
        /*05d2*/ 	.byte	0x15
	.zero		1


	//   ....[75]....
        /*05d4*/ 	.word	0x00004cc0
        /*05d8*/ 	.word	0x000000ff
        /*05dc*/ 	.word	0x00000040
        /*05e0*/ 	.short	0x010a
        /*05e2*/ 	.byte	0x15
	.zero		1


	//   ....[76]....
        /*05e4*/ 	.word	0x00004ec0
        /*05e8*/ 	.word	0x000000ff
        /*05ec*/ 	.word	0x00000020
        /*05f0*/ 	.short	0x010b
        /*05f2*/ 	.byte	0x15
	.zero		1


	//   ....[77]....
        /*05f4*/ 	.word	0x00004ed0
        /*05f8*/ 	.word	0x000000ff
        /*05fc*/ 	.word	0x00000000
        /*0600*/ 	.short	0x0101
        /*0602*/ 	.byte	0x06
	.zero		1


	//   ....[78]....
        /*0604*/ 	.word	0x00004ee0
        /*0608*/ 	.word	0x000000ff
        /*060c*/ 	.word	0x00000048
        /*0610*/ 	.short	0x010a
        /*0612*/ 	.byte	0x15
	.zero		1


	//   ....[79]....
        /*0614*/ 	.word	0x00005090
        /*0618*/ 	.word	0x000000ff
        /*061c*/ 	.word	0x00000028
        /*0620*/ 	.short	0x010b
        /*0622*/ 	.byte	0x15
	.zero		1


	//   ....[80]....
        /*0624*/ 	.word	0x000050a0
        /*0628*/ 	.word	0x000000ff
        /*062c*/ 	.word	0x00000000
        /*0630*/ 	.short	0x0101
        /*0632*/ 	.byte	0x06
	.zero		1


	//   ....[81]....
        /*0634*/ 	.word	0x000050b0
        /*0638*/ 	.word	0x000000ff
        /*063c*/ 	.word	0x00000050
        /*0640*/ 	.short	0x010a
        /*0642*/ 	.byte	0x15
	.zero		1


	//   ....[82]....
        /*0644*/ 	.word	0x00005260
        /*0648*/ 	.word	0x000000ff
        /*064c*/ 	.word	0x00000030
        /*0650*/ 	.short	0x010b
        /*0652*/ 	.byte	0x15
	.zero		1


	//   ....[83]....
        /*0654*/ 	.word	0x00005270
        /*0658*/ 	.word	0x000000ff
        /*065c*/ 	.word	0x00000000
        /*0660*/ 	.short	0x0101
        /*0662*/ 	.byte	0x06
	.zero		1


	//   ....[84]....
        /*0664*/ 	.word	0x00005280
        /*0668*/ 	.word	0x000000ff
        /*066c*/ 	.word	0x00000058
        /*0670*/ 	.short	0x010a
        /*0672*/ 	.byte	0x15
	.zero		1


	//   ....[85]....
        /*0674*/ 	.word	0x000054c0
        /*0678*/ 	.word	0x000000ff
        /*067c*/ 	.word	0x00000038
        /*0680*/ 	.short	0x010b
        /*0682*/ 	.byte	0x15
	.zero		1


	//   ....[86]....
        /*0684*/ 	.word	0x000054d0
        /*0688*/ 	.word	0x000000ff
        /*068c*/ 	.word	0x00000000
        /*0690*/ 	.short	0x0101
        /*0692*/ 	.byte	0x25
	.zero		1


	//   ....[87]....
        /*0694*/ 	.word	0x00005510
        /*0698*/ 	.word	0x000000ff
        /*069c*/ 	.word	0x00000040
        /*06a0*/ 	.short	0x010a
        /*06a2*/ 	.byte	0x15
	.zero		1


	//   ....[88]....
        /*06a4*/ 	.word	0x00005530
        /*06a8*/ 	.word	0x000000ff
        /*06ac*/ 	.word	0x00000048
        /*06b0*/ 	.short	0x010a
        /*06b2*/ 	.byte	0x15
	.zero		1


	//   ....[89]....
        /*06b4*/ 	.word	0x00005550
        /*06b8*/ 	.word	0x000000ff
        /*06bc*/ 	.word	0x00000050
        /*06c0*/ 	.short	0x010a
        /*06c2*/ 	.byte	0x15
	.zero		1


	//   ....[90]....
        /*06c4*/ 	.word	0x00005590
        /*06c8*/ 	.word	0x00000000
        /*06cc*/ 	.word	0x00000058
        /*06d0*/ 	.short	0x010a
        /*06d2*/ 	.byte	0xff
	.zero		1


	//   ....[91]....
        /*06d4*/ 	.word	0x000058b0
        /*06d8*/ 	.word	0x00000003
        /*06dc*/ 	.word	0x00000070
        /*06e0*/ 	.short	0x010a
        /*06e2*/ 	.byte	0xff
	.zero		1


	//   ....[92]....
        /*06e4*/ 	.word	0x00005a30
        /*06e8*/ 	.word	0x00000000
        /*06ec*/ 	.word	0x00000000
        /*06f0*/ 	.short	0x0101
        /*06f2*/ 	.byte	0xff
	.zero		1


	//   ....[93]....
        /*06f4*/ 	.word	0x00006510
        /*06f8*/ 	.word	0x000000ff
        /*06fc*/ 	.word	0x00000020
        /*0700*/ 	.short	0x010a
        /*0702*/ 	.byte	0x2b
	.zero		1


	//   ....[94]....
        /*0704*/ 	.word	0x00006540
        /*0708*/ 	.word	0x00000036
        /*070c*/ 	.word	0x00000090
        /*0710*/ 	.short	0x010a
        /*0712*/ 	.byte	0xff
	.zero		1


	//   ....[95]....
        /*0714*/ 	.word	0x00006650
        /*0718*/ 	.word	0x000000ff
        /*071c*/ 	.word	0x00000020
        /*0720*/ 	.short	0x010a
        /*0722*/ 	.byte	0x2b
	.zero		1


	//   ....[96]....
        /*0724*/ 	.word	0x00006720
        /*0728*/ 	.word	0x00000036
        /*072c*/ 	.word	0x00000090
        /*0730*/ 	.short	0x010a
        /*0732*/ 	.byte	0xff
	.zero		1


	//   ....[97]....
        /*0734*/ 	.word	0x00006ee0
        /*0738*/ 	.word	0x00000000
        /*073c*/ 	.word	0x00000000
        /*0740*/ 	.short	0x0101
        /*0742*/ 	.byte	0xff
	.zero		1


	//   ....[98]....
        /*0744*/ 	.word	0x00006ef0
        /*0748*/ 	.word	0x00000002
        /*074c*/ 	.word	0x00000020
        /*0750*/ 	.short	0x010a
        /*0752*/ 	.byte	0xff
	.zero		1


	//   ....[99]....
        /*0754*/ 	.word	0x00006fb0
        /*0758*/ 	.word	0x00000002
        /*075c*/ 	.word	0x00000020
        /*0760*/ 	.short	0x010a
        /*0762*/ 	.byte	0xff
	.zero		1


	//   ....[100]....
        /*0764*/ 	.word	0x000077b0
        /*0768*/ 	.word	0x00000000
        /*076c*/ 	.word	0x00000000
        /*0770*/ 	.short	0x0101
        /*0772*/ 	.byte	0xff
	.zero		1


	//   ....[101]....
        /*0774*/ 	.word	0x000077d0
        /*0778*/ 	.word	0x00000002
        /*077c*/ 	.word	0x00000020
        /*0780*/ 	.short	0x010a
        /*0782*/ 	.byte	0xff
	.zero		1


	//   ....[102]....
        /*0784*/ 	.word	0x00007880
        /*0788*/ 	.word	0x00000002
        /*078c*/ 	.word	0x00000020
        /*0790*/ 	.short	0x010a
        /*0792*/ 	.byte	0xff
	.zero		1


	//   ....[103]....
        /*0794*/ 	.word	0x00008080
        /*0798*/ 	.word	0x00000000
        /*079c*/ 	.word	0x00000000
        /*07a0*/ 	.short	0x0101
        /*07a2*/ 	.byte	0xff
	.zero		1


	//   ....[104]....
        /*07a4*/ 	.word	0x000080a0
        /*07a8*/ 	.word	0x00000003
        /*07ac*/ 	.word	0x00000020
        /*07b0*/ 	.short	0x010a
        /*07b2*/ 	.byte	0xff
	.zero		1


	//   ....[105]....
        /*07b4*/ 	.word	0x00008150
        /*07b8*/ 	.word	0x00000003
        /*07bc*/ 	.word	0x00000020
        /*07c0*/ 	.short	0x010a
        /*07c2*/ 	.byte	0xff
	.zero		1


	//   ....[106]....
        /*07c4*/ 	.word	0x00008400
        /*07c8*/ 	.word	0x00000036
        /*07cc*/ 	.word	0x00000000
        /*07d0*/ 	.short	0x0101
        /*07d2*/ 	.byte	0xff
	.zero		1


	//   ....[107]....
        /*07d4*/ 	.word	0x000089a0
        /*07d8*/ 	.word	0x00000000
        /*07dc*/ 	.word	0x00000000
        /*07e0*/ 	.short	0x0101
        /*07e2*/ 	.byte	0xff
	.zero		1


	//   ....[108]....
        /*07e4*/ 	.word	0x00008c40
        /*07e8*/ 	.word	0x000000ff
        /*07ec*/ 	.word	0x00000000
        /*07f0*/ 	.short	0x0101
        /*07f2*/ 	.byte	0x06
	.zero		1


	//   ....[109]....
        /*07f4*/ 	.word	0x00008c60
        /*07f8*/ 	.word	0x00000000
        /*07fc*/ 	.word	0x000000e0
        /*0800*/ 	.short	0x010a
        /*0802*/ 	.byte	0xff
	.zero		1


	//   ....[110]....
        /*0804*/ 	.word	0x00008cc0
        /*0808*/ 	.word	0x00000000
        /*080c*/ 	.word	0x00000010
        /*0810*/ 	.short	0x010a
        /*0812*/ 	.byte	0xff
	.zero		1


	//   ....[111]....
        /*0814*/ 	.word	0x00008d20
        /*0818*/ 	.word	0x00000000
        /*081c*/ 	.word	0x00000010
        /*0820*/ 	.short	0x010a
        /*0822*/ 	.byte	0xff
	.zero		1


	//   ....[112]....
        /*0824*/ 	.word	0x00008d70
        /*0828*/ 	.word	0x00000003
        /*082c*/ 	.word	0x00000070
        /*0830*/ 	.short	0x010a
        /*0832*/ 	.byte	0xff
	.zero		1


	//   ....[113]....
        /*0834*/ 	.word	0x00008dd0
        /*0838*/ 	.word	0x00000000
        /*083c*/ 	.word	0x00000000
        /*0840*/ 	.short	0x010a
        /*0842*/ 	.byte	0xff
	.zero		1


	//   ....[114]....
        /*0844*/ 	.word	0x00008e20
        /*0848*/ 	.word	0x00000002
        /*084c*/ 	.word	0x000000d0
        /*0850*/ 	.short	0x010a
        /*0852*/ 	.byte	0xff
	.zero		1


	//   ....[115]....
        /*0854*/ 	.word	0x00008e80
        /*0858*/ 	.word	0x00000002
        /*085c*/ 	.word	0x00000080
        /*0860*/ 	.short	0x010a
        /*0862*/ 	.byte	0xff
	.zero		1


	//   ....[116]....
        /*0864*/ 	.word	0x00008ed0
        /*0868*/ 	.word	0x00000002
        /*086c*/ 	.word	0x00000070
        /*0870*/ 	.short	0x010a
        /*0872*/ 	.byte	0xff
	.zero		1


	//   ....[117]....
        /*0874*/ 	.word	0x00008f30
        /*0878*/ 	.word	0x00000000
        /*087c*/ 	.word	0x00000080
        /*0880*/ 	.short	0x010a
        /*0882*/ 	.byte	0xff
	.zero		1


	//   ....[118]....
        /*0884*/ 	.word	0x00008f90
        /*0888*/ 	.word	0x00000005
        /*088c*/ 	.word	0x00000008
        /*0890*/ 	.short	0x010a
        /*0892*/ 	.byte	0xff
	.zero		1


	//   ....[119]....
        /*0894*/ 	.word	0x00009070
        /*0898*/ 	.word	0x00000000
        /*089c*/ 	.word	0x00000008
        /*08a0*/ 	.short	0x010a
        /*08a2*/ 	.byte	0xff
	.zero		1


	//   ....[120]....
        /*08a4*/ 	.word	0x000090c0
        /*08a8*/ 	.word	0x00000000
        /*08ac*/ 	.word	0x00000070
        /*08b0*/ 	.short	0x010a
        /*08b2*/ 	.byte	0xff
	.zero		1


	//   ....[121]....
        /*08b4*/ 	.word	0x00009120
        /*08b8*/ 	.word	0x00000000
        /*08bc*/ 	.word	0x000000b0
        /*08c0*/ 	.short	0x010a
        /*08c2*/ 	.byte	0xff
	.zero		1


	//   ....[122]....
        /*08c4*/ 	.word	0x00009180
        /*08c8*/ 	.word	0x00000000
        /*08cc*/ 	.word	0x00000000
        /*08d0*/ 	.short	0x010a
        /*08d2*/ 	.byte	0xff
	.zero		1


	//   ....[123]....
        /*08d4*/ 	.word	0x000091e0
        /*08d8*/ 	.word	0x00000000
        /*08dc*/ 	.word	0x00000000
        /*08e0*/ 	.short	0x010a
        /*08e2*/ 	.byte	0xff
	.zero		1


	//   ....[124]....
        /*08e4*/ 	.word	0x00009240
        /*08e8*/ 	.word	0x00000000
        /*08ec*/ 	.word	0x00000000
        /*08f0*/ 	.short	0x010a
        /*08f2*/ 	.byte	0xff
	.zero		1


	//   ....[125]....
        /*08f4*/ 	.word	0x000092a0
        /*08f8*/ 	.word	0x00000000
        /*08fc*/ 	.word	0x00000000
        /*0900*/ 	.short	0x010a
        /*0902*/ 	.byte	0xff
	.zero		1


	//   ....[126]....
        /*0904*/ 	.word	0x00009300
        /*0908*/ 	.word	0x00000000
        /*090c*/ 	.word	0x000000f0
        /*0910*/ 	.short	0x010a
        /*0912*/ 	.byte	0xff
	.zero		1


	//   ....[127]....
        /*0914*/ 	.word	0x00009350
        /*0918*/ 	.word	0x0000000c
        /*091c*/ 	.word	0x00000070
        /*0920*/ 	.short	0x010a
        /*0922*/ 	.byte	0xff
	.zero		1


	//   ....[128]....
        /*0924*/ 	.word	0x000093b0
        /*0928*/ 	.word	0x00000000
        /*092c*/ 	.word	0x00000068
        /*0930*/ 	.short	0x010a
        /*0932*/ 	.byte	0xff
	.zero		1


	//   ....[129]....
        /*0934*/ 	.word	0x00009410
        /*0938*/ 	.word	0x00000000
        /*093c*/ 	.word	0x00000040
        /*0940*/ 	.short	0x010a
        /*0942*/ 	.byte	0xff
	.zero		1


	//   ....[130]....
        /*0944*/ 	.word	0x00009470
        /*0948*/ 	.word	0x00000000
        /*094c*/ 	.word	0x00000048
        /*0950*/ 	.short	0x010a
        /*0952*/ 	.byte	0xff
	.zero		1


	//   ....[131]....
        /*0954*/ 	.word	0x000094d0
        /*0958*/ 	.word	0x00000000
        /*095c*/ 	.word	0x00000050
        /*0960*/ 	.short	0x010a
        /*0962*/ 	.byte	0xff
	.zero		1


	//   ....[132]....
        /*0964*/ 	.word	0x00009530
        /*0968*/ 	.word	0x00000000
        /*096c*/ 	.word	0x00000058
        /*0970*/ 	.short	0x010a
        /*0972*/ 	.byte	0xff
	.zero		1


	//   ....[133]....
        /*0974*/ 	.word	0x00009590
        /*0978*/ 	.word	0x00000000
        /*097c*/ 	.word	0x00000040
        /*0980*/ 	.short	0x010a
        /*0982*/ 	.byte	0xff
	.zero		1


	//   ....[134]....
        /*0984*/ 	.word	0x000095f0
        /*0988*/ 	.word	0x00000000
        /*098c*/ 	.word	0x00000048
        /*0990*/ 	.short	0x010a
        /*0992*/ 	.byte	0xff
	.zero		1


	//   ....[135]....
        /*0994*/ 	.word	0x00009650
        /*0998*/ 	.word	0x00000000
        /*099c*/ 	.word	0x00000050
        /*09a0*/ 	.short	0x010a
        /*09a2*/ 	.byte	0xff
	.zero		1


	//   ....[136]....
        /*09a4*/ 	.word	0x000096a0
        /*09a8*/ 	.word	0x00000003
        /*09ac*/ 	.word	0x00000070
        /*09b0*/ 	.short	0x010a
        /*09b2*/ 	.byte	0xff
	.zero		1


	//   ....[137]....
        /*09b4*/ 	.word	0x00009700
        /*09b8*/ 	.word	0x00000002
        /*09bc*/ 	.word	0x00000020
        /*09c0*/ 	.short	0x010a
        /*09c2*/ 	.byte	0xff
	.zero		1


	//   ....[138]....
        /*09c4*/ 	.word	0x00009750
        /*09c8*/ 	.word	0x00000036
        /*09cc*/ 	.word	0x00000090
        /*09d0*/ 	.short	0x010a
        /*09d2*/ 	.byte	0xff
	.zero		1


	//   ....[139]....
        /*09d4*/ 	.word	0x000097a0
        /*09d8*/ 	.word	0x00000002
        /*09dc*/ 	.word	0x00000020
        /*09e0*/ 	.short	0x010a
        /*09e2*/ 	.byte	0xff
	.zero		1


	//   ....[140]....
        /*09e4*/ 	.word	0x000097f0
        /*09e8*/ 	.word	0x00000002
        /*09ec*/ 	.word	0x00000020
        /*09f0*/ 	.short	0x010a
        /*09f2*/ 	.byte	0xff
	.zero		1


	//   ....[141]....
        /*09f4*/ 	.word	0x00009840
        /*09f8*/ 	.word	0x00000003
        /*09fc*/ 	.word	0x00000020
        /*0a00*/ 	.short	0x010a
        /*0a02*/ 	.byte	0xff
	.zero		1


	//----- nvinfo : EIATTR_NUM_MBARRIERS
	.align		4
.L_47:
        /*0a04*/ 	.byte	0x03, 0x38
        /*0a06*/ 	.short	0x001f


	//----- nvinfo : EIATTR_EXIT_INSTR_OFFSETS
	.align		4
        /*0a08*/ 	.byte	0x04, 0x1c
        /*0a0a*/ 	.short	(.L_49 - .L_48)


	//   ....[0]....
.L_48:
        /*0a0c*/ 	.word	0x00002a00


	//   ....[1]....
        /*0a10*/ 	.word	0x00002ef0


	//   ....[2]....
        /*0a14*/ 	.word	0x00002f50


	//   ....[3]....
        /*0a18*/ 	.word	0x000042d0


	//   ....[4]....
        /*0a1c*/ 	.word	0x000055c0


	//   ....[5]....
        /*0a20*/ 	.word	0x00005600


	//   ....[6]....
        /*0a24*/ 	.word	0x00008b40


	//   ....[7]....
        /*0a28*/ 	.word	0x00008bb0


	//   ....[8]....
        /*0a2c*/ 	.word	0x00008be0


	//   ....[9]....
        /*0a30*/ 	.word	0x00008c50


	//----- nvinfo : EIATTR_MAX_THREADS
	.align		4
.L_49:
        /*0a34*/ 	.byte	0x04, 0x05
        /*0a36*/ 	.short	(.L_51 - .L_50)
.L_50:
        /*0a38*/ 	.word	0x00000100
        /*0a3c*/ 	.word	0x00000001
        /*0a40*/ 	.word	0x00000001


	//----- nvinfo : EIATTR_CRS_STACK_SIZE
	.align		4
.L_51:
        /*0a44*/ 	.byte	0x04, 0x1e
        /*0a46*/ 	.short	(.L_53 - .L_52)
.L_52:
        /*0a48*/ 	.word	0x00000000


	//----- nvinfo : EIATTR_CBANK_PARAM_SIZE
	.align		4
.L_53:
        /*0a4c*/ 	.byte	0x03, 0x19
        /*0a4e*/ 	.short	0x0800


	//----- nvinfo : EIATTR_PARAM_CBANK
	.align		4
        /*0a50*/ 	.byte	0x04, 0x0a
        /*0a52*/ 	.short	(.L_55 - .L_54)
	.align		4
.L_54:
        /*0a54*/ 	.word	index@(.nv.constant0._ZN7cutlass13device_kernelINS_4gemm6kernel13GemmUniversalIN4cute5tupleIJiiiiEEENS1_10collective13CollectiveMmaINS1_35MainloopSm100TmaUmmaWarpSpecializedILi2ELi2ELi4ENS5_IJNS4_1CILi2EEENSA_ILi4EEENSA_ILi1EEEEEEEENS5_IJNSA_ILi128EEESG_NSA_ILi64EEEEEENS_6half_tENS5_IJlSD_lEEESJ_SK_NS4_8TiledMMAINS4_8MMA_AtomIJNS4_26SM100_MMA_F16BF16_2x1SM_SSISJ_SJ_fLi128ELi128ELNS4_4UMMA5MajorE0ELSP_0ELNSO_7ScaleInE0ELSQ_0EEEEEENS4_6LayoutINS5_IJSD_SD_SD_EEENS5_IJNSA_ILi0EEESV_SV_EEEEENS5_IJNS4_10UnderscoreESY_SY_EEEEENS4_28SM100_TMA_2SM_LOAD_MULTICASTENS4_14ComposedLayoutINS4_7SwizzleILi3ELi4ELi3EEENS4_18smem_ptr_flag_bitsILi16EEENST_INS5_IJNSA_ILi8EEESH_EEENS5_IJSH_SD_EEEEEEEvNS4_8identityENS4_18SM100_TMA_2SM_LOADES1B_vS1C_EENS_8epilogue10collective18CollectiveEpilogueINS1F_23Sm100TmaWarpSpecializedILi4ELi2ELi16ELb1ELb0EEEJNS5_IJSH_SG_SH_EEENS5_IJNST_ISH_SD_EENST_INS5_IJNSA_ILi16EEESB_EEENS5_IJSD_SH_EEEEEEEESJ_SK_SJ_SK_NS1F_6fusion15FusionCallbacksIS1J_NS1R_17LinearCombinationISJ_fSJ_fLNS_15FloatRoundStyleE2EEES1K_S1Q_JEEENS4_5SM1004TMEM4LOAD26SM100_TMEM_LOAD_32dp32b16xENS4_13SM90_TMA_LOADENS12_INS13_ILi1ELi4ELi3EEES16_NST_INS5_IJS17_S1M_EEENS5_IJS1M_SD_EEEEEEENS4_39AutoVectorizingCopyWithAssumedAlignmentILi128EEENS4_14SM90_TMA_STOREES26_S28_S28_EEEvvEEEEvNT_6ParamsE)
        /*0a58*/ 	.short	0x0380
        /*0a5a*/ 	.short	0x0800


	//----- nvinfo : EIATTR_SW_WAR
	.align		4
.L_55:
        /*0a5c*/ 	.byte	0x04, 0x36
        /*0a5e*/ 	.short	(.L_57 - .L_56)
.L_56:
        /*0a60*/ 	.word	0x00000008
.L_57:


//--------------------- .nv.callgraph             --------------------------
	.section	.nv.callgraph,"",@"SHT_CUDA_CALLGRAPH"
	.align	4
	.sectionentsize	8
	.align		4
        /*0000*/ 	.word	0x00000000
	.align		4
        /*0004*/ 	.word	0xffffffff
	.align		4
        /*0008*/ 	.word	index@(_ZN7cutlass13device_kernelINS_4gemm6kernel13GemmUniversalIN4cute5tupleIJiiiiEEENS1_10collective13CollectiveMmaINS1_35MainloopSm100TmaUmmaWarpSpecializedILi2ELi2ELi4ENS5_IJNS4_1CILi2EEENSA_ILi4EEENSA_ILi1EEEEEEEENS5_IJNSA_ILi128EEESG_NSA_ILi64EEEEEENS_6half_tENS5_IJlSD_lEEESJ_SK_NS4_8TiledMMAINS4_8MMA_AtomIJNS4_26SM100_MMA_F16BF16_2x1SM_SSISJ_SJ_fLi128ELi128ELNS4_4UMMA5MajorE0ELSP_0ELNSO_7ScaleInE0ELSQ_0EEEEEENS4_6LayoutINS5_IJSD_SD_SD_EEENS5_IJNSA_ILi0EEESV_SV_EEEEENS5_IJNS4_10UnderscoreESY_SY_EEEEENS4_28SM100_TMA_2SM_LOAD_MULTICASTENS4_14ComposedLayoutINS4_7SwizzleILi3ELi4ELi3EEENS4_18smem_ptr_flag_bitsILi16EEENST_INS5_IJNSA_ILi8EEESH_EEENS5_IJSH_SD_EEEEEEEvNS4_8identityENS4_18SM100_TMA_2SM_LOADES1B_vS1C_EENS_8epilogue10collective18CollectiveEpilogueINS1F_23Sm100TmaWarpSpecializedILi4ELi2ELi16ELb1ELb0EEEJNS5_IJSH_SG_SH_EEENS5_IJNST_ISH_SD_EENST_INS5_IJNSA_ILi16EEESB_EEENS5_IJSD_SH_EEEEEEEESJ_SK_SJ_SK_NS1F_6fusion15FusionCallbacksIS1J_NS1R_17LinearCombinationISJ_fSJ_fLNS_15FloatRoundStyleE2EEES1K_S1Q_JEEENS4_5SM1004TMEM4LOAD26SM100_TMEM_LOAD_32dp32b16xENS4_13SM90_TMA_LOADENS12_INS13_ILi1ELi4ELi3EEES16_NST_INS5_IJS17_S1M_EEENS5_IJS1M_SD_EEEEEEENS4_39AutoVectorizingCopyWithAssumedAlignmentILi128EEENS4_14SM90_TMA_STOREES26_S28_S28_EEEvvEEEEvNT_6ParamsE)
	.align		4
        /*000c*/ 	.word	index@(__assertfail)
	.align		4
        /*0010*/ 	.word	0x00000000
	.align		4
        /*0014*/ 	.word	0xfffffffe
	.align		4
        /*0018*/ 	.word	0x00000000
	.align		4
        /*001c*/ 	.word	0xfffffffd
	.align		4
        /*0020*/ 	.word	0x00000000
	.align		4
        /*0024*/ 	.word	0xfffffffc


//--------------------- .nv.constant4             --------------------------
	.section	.nv.constant4,"a",@progbits
	.align	8
	.align		8
.nv.constant4:
        /*0000*/ 	.dword	__assertfail
	.align		8
        /*0008*/ 	.dword	__unnamed_1
	.align		8
        /*0010*/ 	.dword	__unnamed_2
	.align		8
        /*0018*/ 	.dword	_ZN40_INTERNAL_cc49c6cf_4_k_cu_c91f0376_374304cuda3std3__45__cpo5beginE
	.align		8
        /*0020*/ 	.dword	_ZN40_INTERNAL_cc49c6cf_4_k_cu_c91f0376_374304cuda3std3__45__cpo3endE
	.align		8
        /*0028*/ 	.dword	_ZN40_INTERNAL_cc49c6cf_4_k_cu_c91f0376_374304cuda3std3__45__cpo6cbeginE
	.align		8
        /*0030*/ 	.dword	_ZN40_INTERNAL_cc49c6cf_4_k_cu_c91f0376_374304cuda3std3__45__cpo4cendE
	.align		8
        /*0038*/ 	.dword	_ZN40_INTERNAL_cc49c6cf_4_k_cu_c91f0376_374304cuda3std3__442_GLOBAL__N__cc49c6cf_4_k_cu_c91f0376_374306ignoreE
	.align		8
        /*0040*/ 	.dword	_ZN40_INTERNAL_cc49c6cf_4_k_cu_c91f0376_374304cuda3std3__419piecewise_constructE
	.align		8
        /*0048*/ 	.dword	_ZN40_INTERNAL_cc49c6cf_4_k_cu_c91f0376_374304cuda3std3__48in_placeE
	.align		8
        /*0050*/ 	.dword	_ZN40_INTERNAL_cc49c6cf_4_k_cu_c91f0376_374304cuda3std6ranges3__45__cpo4swapE
	.align		8
        /*0058*/ 	.dword	_ZN40_INTERNAL_cc49c6cf_4_k_cu_c91f0376_374304cuda3std6ranges3__45__cpo9iter_moveE
	.align		8
        /*0060*/ 	.dword	_ZN40_INTERNAL_cc49c6cf_4_k_cu_c91f0376_374304cute7productE
	.align		8
        /*0068*/ 	.dword	_ZN40_INTERNAL_cc49c6cf_4_k_cu_c91f0376_374304cute1_E
	.align		8
        /*0070*/ 	.dword	$str$25
	.align		8
        /*0078*/ 	.dword	$str$26
	.align		8
        /*0080*/ 	.dword	$str$27
	.align		8
        /*0088*/ 	.dword	$str$28


//--------------------- .text._ZN7cutlass13device_kernelINS_4gemm6kernel13GemmUniversalIN4cute5tupleIJiiiiEEENS1_10collective13CollectiveMmaINS1_35MainloopSm100TmaUmmaWarpSpecializedILi2ELi2ELi4ENS5_IJNS4_1CILi2EEENSA_ILi4EEENSA_ILi1EEEEEEEENS5_IJNSA_ILi128EEESG_NSA_ILi64EEEEEENS_6half_tENS5_IJlSD_lEEESJ_SK_NS4_8TiledMMAINS4_8MMA_AtomIJNS4_26SM100_MMA_F16BF16_2x1SM_SSISJ_SJ_fLi128ELi128ELNS4_4UMMA5MajorE0ELSP_0ELNSO_7ScaleInE0ELSQ_0EEEEEENS4_6LayoutINS5_IJSD_SD_SD_EEENS5_IJNSA_ILi0EEESV_SV_EEEEENS5_IJNS4_10UnderscoreESY_SY_EEEEENS4_28SM100_TMA_2SM_LOAD_MULTICASTENS4_14ComposedLayoutINS4_7SwizzleILi3ELi4ELi3EEENS4_18smem_ptr_flag_bitsILi16EEENST_INS5_IJNSA_ILi8EEESH_EEENS5_IJSH_SD_EEEEEEEvNS4_8identityENS4_18SM100_TMA_2SM_LOADES1B_vS1C_EENS_8epilogue10collective18CollectiveEpilogueINS1F_23Sm100TmaWarpSpecializedILi4ELi2ELi16ELb1ELb0EEEJNS5_IJSH_SG_SH_EEENS5_IJNST_ISH_SD_EENST_INS5_IJNSA_ILi16EEESB_EEENS5_IJSD_SH_EEEEEEEESJ_SK_SJ_SK_NS1F_6fusion15FusionCallbacksIS1J_NS1R_17LinearCombinationISJ_fSJ_fLNS_15FloatRoundStyleE2EEES1K_S1Q_JEEENS4_5SM1004TMEM4LOAD26SM100_TMEM_LOAD_32dp32b16xENS4_13SM90_TMA_LOADENS12_INS13_ILi1ELi4ELi3EEES16_NST_INS5_IJS17_S1M_EEENS5_IJS1M_SD_EEEEEEENS4_39AutoVectorizingCopyWithAssumedAlignmentILi128EEENS4_14SM90_TMA_STOREES26_S28_S28_EEEvvEEEEvNT_6ParamsE --------------------------
	.section	.text._ZN7cutlass13device_kernelINS_4gemm6kernel13GemmUniversalIN4cute5tupleIJiiiiEEENS1_10collective13CollectiveMmaINS1_35MainloopSm100TmaUmmaWarpSpecializedILi2ELi2ELi4ENS5_IJNS4_1CILi2EEENSA_ILi4EEENSA_ILi1EEEEEEEENS5_IJNSA_ILi128EEESG_NSA_ILi64EEEEEENS_6half_tENS5_IJlSD_lEEESJ_SK_NS4_8TiledMMAINS4_8MMA_AtomIJNS4_26SM100_MMA_F16BF16_2x1SM_SSISJ_SJ_fLi128ELi128ELNS4_4UMMA5MajorE0ELSP_0ELNSO_7ScaleInE0ELSQ_0EEEEEENS4_6LayoutINS5_IJSD_SD_SD_EEENS5_IJNSA_ILi0EEESV_SV_EEEEENS5_IJNS4_10UnderscoreESY_SY_EEEEENS4_28SM100_TMA_2SM_LOAD_MULTICASTENS4_14ComposedLayoutINS4_7SwizzleILi3ELi4ELi3EEENS4_18smem_ptr_flag_bitsILi16EEENST_INS5_IJNSA_ILi8EEESH_EEENS5_IJSH_SD_EEEEEEEvNS4_8identityENS4_18SM100_TMA_2SM_LOADES1B_vS1C_EENS_8epilogue10collective18CollectiveEpilogueINS1F_23Sm100TmaWarpSpecializedILi4ELi2ELi16ELb1ELb0EEEJNS5_IJSH_SG_SH_EEENS5_IJNST_ISH_SD_EENST_INS5_IJNSA_ILi16EEESB_EEENS5_IJSD_SH_EEEEEEEESJ_SK_SJ_SK_NS1F_6fusion15FusionCallbacksIS1J_NS1R_17LinearCombinationISJ_fSJ_fLNS_15FloatRoundStyleE2EEES1K_S1Q_JEEENS4_5SM1004TMEM4LOAD26SM100_TMEM_LOAD_32dp32b16xENS4_13SM90_TMA_LOADENS12_INS13_ILi1ELi4ELi3EEES16_NST_INS5_IJS17_S1M_EEENS5_IJS1M_SD_EEEEEEENS4_39AutoVectorizingCopyWithAssumedAlignmentILi128EEENS4_14SM90_TMA_STOREES26_S28_S28_EEEvvEEEEvNT_6ParamsE,"ax",@progbits
	.align	128
.text._ZN7cutlass13device_kernelINS_4gemm6kernel13GemmUniversalIN4cute5tupleIJiiiiEEENS1_10collective13CollectiveMmaINS1_35MainloopSm100TmaUmmaWarpSpecializedILi2ELi2ELi4ENS5_IJNS4_1CILi2EEENSA_ILi4EEENSA_ILi1EEEEEEEENS5_IJNSA_ILi128EEESG_NSA_ILi64EEEEEENS_6half_tENS5_IJlSD_lEEESJ_SK_NS4_8TiledMMAINS4_8MMA_AtomIJNS4_26SM100_MMA_F16BF16_2x1SM_SSISJ_SJ_fLi128ELi128ELNS4_4UMMA5MajorE0ELSP_0ELNSO_7ScaleInE0ELSQ_0EEEEEENS4_6LayoutINS5_IJSD_SD_SD_EEENS5_IJNSA_ILi0EEESV_SV_EEEEENS5_IJNS4_10UnderscoreESY_SY_EEEEENS4_28SM100_TMA_2SM_LOAD_MULTICASTENS4_14ComposedLayoutINS4_7SwizzleILi3ELi4ELi3EEENS4_18smem_ptr_flag_bitsILi16EEENST_INS5_IJNSA_ILi8EEESH_EEENS5_IJSH_SD_EEEEEEEvNS4_8identityENS4_18SM100_TMA_2SM_LOADES1B_vS1C_EENS_8epilogue10collective18CollectiveEpilogueINS1F_23Sm100TmaWarpSpecializedILi4ELi2ELi16ELb1ELb0EEEJNS5_IJSH_SG_SH_EEENS5_IJNST_ISH_SD_EENST_INS5_IJNSA_ILi16EEESB_EEENS5_IJSD_SH_EEEEEEEESJ_SK_SJ_SK_NS1F_6fusion15FusionCallbacksIS1J_NS1R_17LinearCombinationISJ_fSJ_fLNS_15FloatRoundStyleE2EEES1K_S1Q_JEEENS4_5SM1004TMEM4LOAD26SM100_TMEM_LOAD_32dp32b16xENS4_13SM90_TMA_LOADENS12_INS13_ILi1ELi4ELi3EEES16_NST_INS5_IJS17_S1M_EEENS5_IJS1M_SD_EEEEEEENS4_39AutoVectorizingCopyWithAssumedAlignmentILi128EEENS4_14SM90_TMA_STOREES26_S28_S28_EEEvvEEEEvNT_6ParamsE:
        .type           _ZN7cutlass13device_kernelINS_4gemm6kernel13GemmUniversalIN4cute5tupleIJiiiiEEENS1_10collective13CollectiveMmaINS1_35MainloopSm100TmaUmmaWarpSpecializedILi2ELi2ELi4ENS5_IJNS4_1CILi2EEENSA_ILi4EEENSA_ILi1EEEEEEEENS5_IJNSA_ILi128EEESG_NSA_ILi64EEEEEENS_6half_tENS5_IJlSD_lEEESJ_SK_NS4_8TiledMMAINS4_8MMA_AtomIJNS4_26SM100_MMA_F16BF16_2x1SM_SSISJ_SJ_fLi128ELi128ELNS4_4UMMA5MajorE0ELSP_0ELNSO_7ScaleInE0ELSQ_0EEEEEENS4_6LayoutINS5_IJSD_SD_SD_EEENS5_IJNSA_ILi0EEESV_SV_EEEEENS5_IJNS4_10UnderscoreESY_SY_EEEEENS4_28SM100_TMA_2SM_LOAD_MULTICASTENS4_14ComposedLayoutINS4_7SwizzleILi3ELi4ELi3EEENS4_18smem_ptr_flag_bitsILi16EEENST_INS5_IJNSA_ILi8EEESH_EEENS5_IJSH_SD_EEEEEEEvNS4_8identityENS4_18SM100_TMA_2SM_LOADES1B_vS1C_EENS_8epilogue10collective18CollectiveEpilogueINS1F_23Sm100TmaWarpSpecializedILi4ELi2ELi16ELb1ELb0EEEJNS5_IJSH_SG_SH_EEENS5_IJNST_ISH_SD_EENST_INS5_IJNSA_ILi16EEESB_EEENS5_IJSD_SH_EEEEEEEESJ_SK_SJ_SK_NS1F_6fusion15FusionCallbacksIS1J_NS1R_17LinearCombinationISJ_fSJ_fLNS_15FloatRoundStyleE2EEES1K_S1Q_JEEENS4_5SM1004TMEM4LOAD26SM100_TMEM_LOAD_32dp32b16xENS4_13SM90_TMA_LOADENS12_INS13_ILi1ELi4ELi3EEES16_NST_INS5_IJS17_S1M_EEENS5_IJS1M_SD_EEEEEEENS4_39AutoVectorizingCopyWithAssumedAlignmentILi128EEENS4_14SM90_TMA_STOREES26_S28_S28_EEEvvEEEEvNT_6ParamsE,@function
        .size           _ZN7cutlass13device_kernelINS_4gemm6kernel13GemmUniversalIN4cute5tupleIJiiiiEEENS1_10collective13CollectiveMmaINS1_35MainloopSm100TmaUmmaWarpSpecializedILi2ELi2ELi4ENS5_IJNS4_1CILi2EEENSA_ILi4EEENSA_ILi1EEEEEEEENS5_IJNSA_ILi128EEESG_NSA_ILi64EEEEEENS_6half_tENS5_IJlSD_lEEESJ_SK_NS4_8TiledMMAINS4_8MMA_AtomIJNS4_26SM100_MMA_F16BF16_2x1SM_SSISJ_SJ_fLi128ELi128ELNS4_4UMMA5MajorE0ELSP_0ELNSO_7ScaleInE0ELSQ_0EEEEEENS4_6LayoutINS5_IJSD_SD_SD_EEENS5_IJNSA_ILi0EEESV_SV_EEEEENS5_IJNS4_10UnderscoreESY_SY_EEEEENS4_28SM100_TMA_2SM_LOAD_MULTICASTENS4_14ComposedLayoutINS4_7SwizzleILi3ELi4ELi3EEENS4_18smem_ptr_flag_bitsILi16EEENST_INS5_IJNSA_ILi8EEESH_EEENS5_IJSH_SD_EEEEEEEvNS4_8identityENS4_18SM100_TMA_2SM_LOADES1B_vS1C_EENS_8epilogue10collective18CollectiveEpilogueINS1F_23Sm100TmaWarpSpecializedILi4ELi2ELi16ELb1ELb0EEEJNS5_IJSH_SG_SH_EEENS5_IJNST_ISH_SD_EENST_INS5_IJNSA_ILi16EEESB_EEENS5_IJSD_SH_EEEEEEEESJ_SK_SJ_SK_NS1F_6fusion15FusionCallbacksIS1J_NS1R_17LinearCombinationISJ_fSJ_fLNS_15FloatRoundStyleE2EEES1K_S1Q_JEEENS4_5SM1004TMEM4LOAD26SM100_TMEM_LOAD_32dp32b16xENS4_13SM90_TMA_LOADENS12_INS13_ILi1ELi4ELi3EEES16_NST_INS5_IJS17_S1M_EEENS5_IJS1M_SD_EEEEEEENS4_39AutoVectorizingCopyWithAssumedAlignmentILi128EEENS4_14SM90_TMA_STOREES26_S28_S28_EEEvvEEEEvNT_6ParamsE,(.L_x_191 - _ZN7cutlass13device_kernelINS_4gemm6kernel13GemmUniversalIN4cute5tupleIJiiiiEEENS1_10collective13CollectiveMmaINS1_35MainloopSm100TmaUmmaWarpSpecializedILi2ELi2ELi4ENS5_IJNS4_1CILi2EEENSA_ILi4EEENSA_ILi1EEEEEEEENS5_IJNSA_ILi128EEESG_NSA_ILi64EEEEEENS_6half_tENS5_IJlSD_lEEESJ_SK_NS4_8TiledMMAINS4_8MMA_AtomIJNS4_26SM100_MMA_F16BF16_2x1SM_SSISJ_SJ_fLi128ELi128ELNS4_4UMMA5MajorE0ELSP_0ELNSO_7ScaleInE0ELSQ_0EEEEEENS4_6LayoutINS5_IJSD_SD_SD_EEENS5_IJNSA_ILi0EEESV_SV_EEEEENS5_IJNS4_10UnderscoreESY_SY_EEEEENS4_28SM100_TMA_2SM_LOAD_MULTICASTENS4_14ComposedLayoutINS4_7SwizzleILi3ELi4ELi3EEENS4_18smem_ptr_flag_bitsILi16EEENST_INS5_IJNSA_ILi8EEESH_EEENS5_IJSH_SD_EEEEEEEvNS4_8identityENS4_18SM100_TMA_2SM_LOADES1B_vS1C_EENS_8epilogue10collective18CollectiveEpilogueINS1F_23Sm100TmaWarpSpecializedILi4ELi2ELi16ELb1ELb0EEEJNS5_IJSH_SG_SH_EEENS5_IJNST_ISH_SD_EENST_INS5_IJNSA_ILi16EEESB_EEENS5_IJSD_SH_EEEEEEEESJ_SK_SJ_SK_NS1F_6fusion15FusionCallbacksIS1J_NS1R_17LinearCombinationISJ_fSJ_fLNS_15FloatRoundStyleE2EEES1K_S1Q_JEEENS4_5SM1004TMEM4LOAD26SM100_TMEM_LOAD_32dp32b16xENS4_13SM90_TMA_LOADENS12_INS13_ILi1ELi4ELi3EEES16_NST_INS5_IJS17_S1M_EEENS5_IJS1M_SD_EEEEEEENS4_39AutoVectorizingCopyWithAssumedAlignmentILi128EEENS4_14SM90_TMA_STOREES26_S28_S28_EEEvvEEEEvNT_6ParamsE)
        .other          _ZN7cutlass13device_kernelINS_4gemm6kernel13GemmUniversalIN4cute5tupleIJiiiiEEENS1_10collective13CollectiveMmaINS1_35MainloopSm100TmaUmmaWarpSpecializedILi2ELi2ELi4ENS5_IJNS4_1CILi2EEENSA_ILi4EEENSA_ILi1EEEEEEEENS5_IJNSA_ILi128EEESG_NSA_ILi64EEEEEENS_6half_tENS5_IJlSD_lEEESJ_SK_NS4_8TiledMMAINS4_8MMA_AtomIJNS4_26SM100_MMA_F16BF16_2x1SM_SSISJ_SJ_fLi128ELi128ELNS4_4UMMA5MajorE0ELSP_0ELNSO_7ScaleInE0ELSQ_0EEEEEENS4_6LayoutINS5_IJSD_SD_SD_EEENS5_IJNSA_ILi0EEESV_SV_EEEEENS5_IJNS4_10UnderscoreESY_SY_EEEEENS4_28SM100_TMA_2SM_LOAD_MULTICASTENS4_14ComposedLayoutINS4_7SwizzleILi3ELi4ELi3EEENS4_18smem_ptr_flag_bitsILi16EEENST_INS5_IJNSA_ILi8EEESH_EEENS5_IJSH_SD_EEEEEEEvNS4_8identityENS4_18SM100_TMA_2SM_LOADES1B_vS1C_EENS_8epilogue10collective18CollectiveEpilogueINS1F_23Sm100TmaWarpSpecializedILi4ELi2ELi16ELb1ELb0EEEJNS5_IJSH_SG_SH_EEENS5_IJNST_ISH_SD_EENST_INS5_IJNSA_ILi16EEESB_EEENS5_IJSD_SH_EEEEEEEESJ_SK_SJ_SK_NS1F_6fusion15FusionCallbacksIS1J_NS1R_17LinearCombinationISJ_fSJ_fLNS_15FloatRoundStyleE2EEES1K_S1Q_JEEENS4_5SM1004TMEM4LOAD26SM100_TMEM_LOAD_32dp32b16xENS4_13SM90_TMA_LOADENS12_INS13_ILi1ELi4ELi3EEES16_NST_INS5_IJS17_S1M_EEENS5_IJS1M_SD_EEEEEEENS4_39AutoVectorizingCopyWithAssumedAlignmentILi128EEENS4_14SM90_TMA_STOREES26_S28_S28_EEEvvEEEEvNT_6ParamsE,@"STO_CUDA_ENTRY STV_DEFAULT"
_ZN7cutlass13device_kernelINS_4gemm6kernel13GemmUniversalIN4cute5tupleIJiiiiEEENS1_10collective13CollectiveMmaINS1_35MainloopSm100TmaUmmaWarpSpecializedILi2ELi2ELi4ENS5_IJNS4_1CILi2EEENSA_ILi4EEENSA_ILi1EEEEEEEENS5_IJNSA_ILi128EEESG_NSA_ILi64EEEEEENS_6half_tENS5_IJlSD_lEEESJ_SK_NS4_8TiledMMAINS4_8MMA_AtomIJNS4_26SM100_MMA_F16BF16_2x1SM_SSISJ_SJ_fLi128ELi128ELNS4_4UMMA5MajorE0ELSP_0ELNSO_7ScaleInE0ELSQ_0EEEEEENS4_6LayoutINS5_IJSD_SD_SD_EEENS5_IJNSA_ILi0EEESV_SV_EEEEENS5_IJNS4_10UnderscoreESY_SY_EEEEENS4_28SM100_TMA_2SM_LOAD_MULTICASTENS4_14ComposedLayoutINS4_7SwizzleILi3ELi4ELi3EEENS4_18smem_ptr_flag_bitsILi16EEENST_INS5_IJNSA_ILi8EEESH_EEENS5_IJSH_SD_EEEEEEEvNS4_8identityENS4_18SM100_TMA_2SM_LOADES1B_vS1C_EENS_8epilogue10collective18CollectiveEpilogueINS1F_23Sm100TmaWarpSpecializedILi4ELi2ELi16ELb1ELb0EEEJNS5_IJSH_SG_SH_EEENS5_IJNST_ISH_SD_EENST_INS5_IJNSA_ILi16EEESB_EEENS5_IJSD_SH_EEEEEEEESJ_SK_SJ_SK_NS1F_6fusion15FusionCallbacksIS1J_NS1R_17LinearCombinationISJ_fSJ_fLNS_15FloatRoundStyleE2EEES1K_S1Q_JEEENS4_5SM1004TMEM4LOAD26SM100_TMEM_LOAD_32dp32b16xENS4_13SM90_TMA_LOADENS12_INS13_ILi1ELi4ELi3EEES16_NST_INS5_IJS17_S1M_EEENS5_IJS1M_SD_EEEEEEENS4_39AutoVectorizingCopyWithAssumedAlignmentILi128EEENS4_14SM90_TMA_STOREES26_S28_S28_EEEvvEEEEvNT_6ParamsE:
[----:B------:R-:W1:Y:S01]  /*0000*/  LDC R1, c[0x0][0x37c] ;  /* 0x0000df00ff017b82 */ /* 0x000e620000000800 */
[----:B------:R-:W2:Y:S01]  /*0010*/  S2R R61, SR_TID.X ;  /* 0x00000000003d7919 */ /* 0x000ea20000002100 */
[----:B------:R-:W3:Y:S06]  /*0020*/  LDCU.64 UR8, c[0x0][0x890] ;  /* 0x00011200ff0877ac */ /* 0x000eec0008000a00 */
[----:B------:R-:W4:Y:S01]  /*0030*/  S2UR UR47, SR_CgaCtaId ;  /* 0x00000000002f79c3 */ /* 0x000f220000008800 */
[----:B------:R-:W-:Y:S02]  /*0040*/  PRMT R50, RZ, 0x7610, R50 ;  /* 0x00007610ff327816 */ /* 0x000fe40000000032 */
[----:B------:R-:W-:-:S02]  /*0050*/  ELECT P0, URZ, PT ;  /* 0x0000000000ff782f */ /* 0x000fc40003800000 */
[----:B---3--:R-:W-:-:S04]  /*0060*/  ISETP.NE.U32.AND P1, PT, RZ, UR8, PT ;  /* 0x00000008ff007c0c */ /* 0x008fc8000bf25070 */
[----:B------:R-:W-:Y:S01]  /*0070*/  ISETP.NE.AND.EX P2, PT, RZ, UR9, PT, P1 ;  /* 0x00000009ff007c0c */ /* 0x000fe2000bf45310 */
[----:B----4-:R-:W-:Y:S02]  /*0080*/  ULOP3.LUT UR48, UR47, 0x1, URZ, 0xc0, !UPT ;  /* 0x000000012f307892 */ /* 0x010fe4000f8ec0ff */
[----:B------:R-:W-:Y:S01]  /*0090*/  ULOP3.LUT UR49, UR47, 0x1, URZ, 0x3c, !UPT ;  /* 0x000000012f317892 */ /* 0x000fe2000f8e3cff */
[----:B--2---:R-:W-:-:S05]  /*00a0*/  SHF.R.U32.HI R51, RZ, 0x5, R61 ;  /* 0x00000005ff337819 */ /* 0x004fca000001163d */
[----:B------:R-:W2:Y:S02]  /*00b0*/  SHFL.IDX PT, R0, R51, RZ, 0x1f ;  /* 0x00001fff33007589 */ /* 0x000ea400000e0000 */
[----:B--2---:R-:W-:Y:S02]  /*00c0*/  R2UR UR23, R0 ;  /* 0x00000000001772ca */ /* 0x004fe400000e0000 */
[----:B-1----:R-:W-:Y:S05]  /*00d0*/  @P2 BRA `(.L_x_0) ;  /* 0x0000000000302947 */ /* 0x002fea0003800000 */
[----:B------:R-:W1:Y:S02]  /*00e0*/  LDCU.64 UR4, c[0x0][0x888] ;  /* 0x00011100ff0477ac */ /* 0x000e640008000a00 */
[----:B-1----:R-:W-:-:S04]  /*00f0*/  UISETP.NE.U32.AND UP0, UPT, UR4, URZ, UPT ;  /* 0x000000ff0400728c */ /* 0x002fc8000bf05070 */
[----:B------:R-:W-:-:S09]  /*0100*/  UISETP.NE.AND.EX UP0, UPT, UR5, URZ, UPT, UP0 ;  /* 0x000000ff0500728c */ /* 0x000fd2000bf05300 */
[----:B------:R-:W-:Y:S05]  /*0110*/  BRA.U !UP0, `(.L_x_1) ;  /* 0x0000000108147547 */ /* 0x000fea000b800000 */
[----:B------:R-:W1:Y:S01]  /*0120*/  LDC.64 R2, c[0x0][0x888] ;  /* 0x00022200ff027b82 */ /* 0x000e620000000a00 */
[----:B------:R-:W1:Y:S02]  /*0130*/  LDCU.64 UR4, c[0x0][0x358] ;  /* 0x00006b00ff0477ac */ /* 0x000e640008000a00 */
[----:B-1----:R1:W5:Y:S01]  /*0140*/  LDG.E R27, desc[UR4][R2.64] ;  /* 0x00000004021b7981 */ /* 0x002362000c1e1900 */
[----:B------:R-:W-:Y:S01]  /*0150*/  HFMA2 R50, -RZ, RZ, 0, 5.9604644775390625e-08 ;  /* 0x00000001ff327431 */ /* 0x000fe200000001ff */
[----:B------:R-:W-:Y:S05]  /*0160*/  BRA `(.L_x_0) ;  /* 0x00000000000c7947 */ /* 0x000fea0003800000 */
.L_x_1:
[----:B------:R-:W1:Y:S01]  /*0170*/  LDCU UR4, c[0x0][0x880] ;  /* 0x00011000ff0477ac */ /* 0x000e620008000800 */
[----:B------:R-:W-:Y:S01]  /*0180*/  HFMA2 R50, -RZ, RZ, 0, 5.9604644775390625e-08 ;  /* 0x00000001ff327431 */ /* 0x000fe200000001ff */
[----:B-1----:R-:W-:-:S07]  /*0190*/  MOV R27, UR4 ;  /* 0x00000004001b7c02 */ /* 0x002fce0008000f00 */
.L_x_0:
[----:B------:R-:W2:Y:S02]  /*01a0*/  LDCU.64 UR4, c[0x0][0x8b0] ;  /* 0x00011600ff0477ac */ /* 0x000ea40008000a00 */
[----:B--2---:R-:W-:-:S04]  /*01b0*/  UISETP.NE.U32.AND UP0, UPT, UR4, URZ, UPT ;  /* 0x000000ff0400728c */ /* 0x004fc8000bf05070 */
[----:B------:R-:W-:-:S09]  /*01c0*/  UISETP.NE.AND.EX UP0, UPT, UR5, URZ, UPT, UP0 ;  /* 0x000000ff0500728c */ /* 0x000fd2000bf05300 */
[----:B------:R-:W-:Y:S05]  /*01d0*/  BRA.U UP0, `(.L_x_2) ;  /* 0x0000000100287547 */ /* 0x000fea000b800000 */
[----:B------:R-:W2:Y:S02]  /*01e0*/  LDCU.64 UR4, c[0x0][0x8a8] ;  /* 0x00011500ff0477ac */ /* 0x000ea40008000a00 */
[----:B--2---:R-:W-:-:S04]  /*01f0*/  UISETP.NE.U32.AND UP0, UPT, UR4, URZ, UPT ;  /* 0x000000ff0400728c */ /* 0x004fc8000bf05070 */
[----:B------:R-:W-:-:S09]  /*0200*/  UISETP.NE.AND.EX UP0, UPT, UR5, URZ, UPT, UP0 ;  /* 0x000000ff0500728c */ /* 0x000fd2000bf05300 */
[----:B------:R-:W-:Y:S05]  /*0210*/  BRA.U !UP0, `(.L_x_3) ;  /* 0x0000000108107547 */ /* 0x000fea000b800000 */
[----:B------:R-:W2:Y:S01]  /*0220*/  LDC.64 R24, c[0x0][0x8a8] ;  /* 0x00022a00ff187b82 */ /* 0x000ea20000000a00 */
[----:B------:R-:W2:Y:S02]  /*0230*/  LDCU.64 UR4, c[0x0][0x358] ;  /* 0x00006b00ff0477ac */ /* 0x000ea40008000a00 */
[----:B--2---:R2:W5:Y:S01]  /*0240*/  LDG.E R24, desc[UR4][R24.64] ;  /* 0x0000000418187981 */ /* 0x004562000c1e1900 */
[----:B------:R-:W-:Y:S05]  /*0250*/  BRA `(.L_x_2) ;  /* 0x0000000000087947 */ /* 0x000fea0003800000 */
.L_x_3:
[----:B------:R-:W2:Y:S02]  /*0260*/  LDCU UR4, c[0x0][0x8a0] ;  /* 0x00011400ff0477ac */ /* 0x000ea40008000800 */
[----:B--2---:R-:W-:Y:S02]  /*0270*/  MOV R24, UR4 ;  /* 0x0000000400187c02 */ /* 0x004fe40008000f00 */
.L_x_2:
[----:B------:R-:W-:Y:S01]  /*0280*/  IMAD.U32 R0, RZ, RZ, UR23 ;  /* 0x00000017ff007e24 */ /* 0x000fe2000f8e00ff */
[----:B------:R-:W-:Y:S04]  /*0290*/  BSSY.RECONVERGENT B0, `(.L_x_4) ;  /* 0x000000c000007945 */ /* 0x000fe80003800200 */
[C---:B------:R-:W-:Y:S02]  /*02a0*/  ISETP.NE.OR P3, PT, R0.reuse, 0x1, !P0 ;  /* 0x000000010000780c */ /* 0x040fe40004765670 */
[----:B------:R-:W-:-:S11]  /*02b0*/  ISETP.NE.OR P2, PT, R0, 0x3, !P0 ;  /* 0x000000030000780c */ /* 0x000fd60004745670 */
[----:B------:R-:W-:Y:S05]  /*02c0*/  @P3 BRA `(.L_x_5) ;  /* 0x0000000000203947 */ /* 0x000fea0003800000 */
[----:B------:R-:W3:Y:S02]  /*02d0*/  LDCU.64 UR4, c[0x0][0x348] ;  /* 0x00006900ff0477ac */ /* 0x000ee40008000a00 */
[----:B---3--:R-:W-:Y:S02]  /*02e0*/  UIADD3 UR6, UP1, UPT, UR4, 0x80, URZ ;  /* 0x0000008004067890 */ /* 0x008fe4000ff3e0ff */
[----:B------:R-:W-:Y:S02]  /*02f0*/  UIADD3 UR4, UP0, UPT, UR4, 0x180, URZ ;  /* 0x0000018004047890 */ /* 0x000fe4000ff1e0ff */
[----:B------:R-:W-:Y:S02]  /*0300*/  UIADD3.X UR7, UPT, UPT, URZ, UR5, URZ, UP1, !UPT ;  /* 0x00000005ff077290 */ /* 0x000fe40008ffe4ff */
[----:B------:R-:W-:-:S07]  /*0310*/  UIADD3.X UR5, UPT, UPT, URZ, UR5, URZ, UP0, !UPT ;  /* 0x00000005ff057290 */ /* 0x000fce00087fe4ff */
[----:B------:R3:W-:Y:S02]  /*0320*/  UTMACCTL.PF [UR6] ;  /* 0x00000000060079b9 */ /* 0x0007e40008040000 */
[----:B------:R3:W-:Y:S02]  /*0330*/  UTMACCTL.PF [UR4] ;  /* 0x00000000040079b9 */ /* 0x0007e40008040000 */
[----:B---3--:R-:W-:Y:S01]  /*0340*/  NOP ;  /* 0x0000000000007918 */ /* 0x008fe20000000000 */
.L_x_5:
[----:B------:R-:W-:Y:S05]  /*0350*/  BSYNC.RECONVERGENT B0 ;  /* 0x0000000000007941 */ /* 0x000fea0003800200 */
.L_x_4:
[----:B------:R-:W-:Y:S04]  /*0360*/  BSSY.RECONVERGENT B0, `(.L_x_6) ;  /* 0x000000a000007945 */ /* 0x000fe80003800200 */
        /* <DEDUP_REMOVED lines=9> */
.L_x_7:
[----:B------:R-:W-:Y:S05]  /*0400*/  BSYNC.RECONVERGENT B0 ;  /* 0x0000000000007941 */ /* 0x000fea0003800200 */
.L_x_6:
[----:B------:R-:W3:Y:S01]  /*0410*/  LDCU.64 UR4, c[0x0][0x888] ;  /* 0x00011100ff0477ac */ /* 0x000ee20008000a00 */
[----:B------:R-:W-:Y:S01]  /*0420*/  ISETP.NE.AND.EX P1, PT, RZ, UR9, PT, P1 ;  /* 0x00000009ff007c0c */ /* 0x000fe2000bf25310 */
[----:B------:R-:W-:Y:S01]  /*0430*/  UPLOP3.LUT UP4, UPT, UPT, UPT, UPT, 0x80, 0x8 ;  /* 0x000000000008789c */ /* 0x000fe20003f8f070 */
[----:B---3--:R-:W-:-:S04]  /*0440*/  ISETP.NE.U32.AND P2, PT, RZ, UR4, PT ;  /* 0x00000004ff007c0c */ /* 0x008fc8000bf45070 */
[----:B------:R-:W-:-:S13]  /*0450*/  ISETP.NE.AND.EX P2, PT, RZ, UR5, PT, P2 ;  /* 0x00000005ff007c0c */ /* 0x000fda000bf45320 */
[----:B------:R-:W-:Y:S05]  /*0460*/  @P2 BRA P1, `(.L_x_8) ;  /* 0x0000000000282947 */ /* 0x000fea0000800000 */
[----:B------:R-:W-:Y:S01]  /*0470*/  UISETP.NE.U32.AND UP0, UPT, UR8, URZ, UPT ;  /* 0x000000ff0800728c */ /* 0x000fe2000bf05070 */
[----:B-----5:R-:W-:Y:S01]  /*0480*/  FSETP.NEU.AND P1, PT, R27, RZ, PT ;  /* 0x000000ff1b00720b */ /* 0x020fe20003f2d000 */
[----:B------:R-:W-:Y:S02]  /*0490*/  UISETP.NE.U32.AND UP2, UPT, UR4, URZ, UPT ;  /* 0x000000ff0400728c */ /* 0x000fe4000bf45070 */
[----:B------:R-:W-:Y:S02]  /*04a0*/  UISETP.NE.AND.EX UP1, UPT, UR9, URZ, UPT, UP0 ;  /* 0x000000ff0900728c */ /* 0x000fe4000bf25300 */
[----:B------:R-:W-:-:S04]  /*04b0*/  UISETP.NE.AND.EX UP0, UPT, UR5, URZ, UPT, UP2 ;  /* 0x000000ff0500728c */ /* 0x000fc8000bf05320 */
[----:B------:R-:W-:-:S04]  /*04c0*/  USEL UR4, URZ, 0xffffffff, UP0 ;  /* 0xffffffffff047887 */ /* 0x000fc80008000000 */
[----:B------:R-:W-:Y:S01]  /*04d0*/  VOTEU.ANY UP0, P1 ;  /* 0x0000000000ff7886 */ /* 0x000fe20000800100 */
[----:B------:R-:W-:-:S04]  /*04e0*/  @!UP1 USEL UR4, URZ, 0xffffffff, UP0 ;  /* 0xffffffffff049887 */ /* 0x000fc80008000000 */
[----:B------:R-:W-:-:S04]  /*04f0*/  ULOP3.LUT UR4, UR4, 0x1, URZ, 0xc0, !UPT ;  /* 0x0000000104047892 */ /* 0x000fc8000f8ec0ff */
[----:B------:R-:W-:-:S11]  /*0500*/  UISETP.NE.U32.AND UP4, UPT, UR4, 0x1, UPT ;  /* 0x000000010400788c */ /* 0x000fd6000bf85070 */
.L_x_8:
[----:B------:R-:W3:Y:S01]  /*0510*/  SHFL.IDX PT, R0, R51, RZ, 0x1f ;  /* 0x00001fff33007589 */ /* 0x000ee200000e0000 */
[----:B------:R-:W-:-:S04]  /*0520*/  UISETP.NE.AND UP0, UPT, UR23, 0x2, UPT ;  /* 0x000000021700788c */ /* 0x000fc8000bf05270 */
[----:B------:R-:W-:Y:S02]  /*0530*/  UISETP.EQ.AND UP1, UPT, UR48, URZ, !UP0 ;  /* 0x000000ff3000728c */ /* 0x000fe4000c722270 */
[----:B------:R-:W-:-:S04]  /*0540*/  USEL UR46, URZ, 0x1, UP0 ;  /* 0x00000001ff2e7887 */ /* 0x000fc80008000000 */
[----:B------:R-:W-:Y:S02]  /*0550*/  PLOP3.LUT P3, PT, P0, PT, UP1, 0x80, 0x8 ;  /* 0x000000000008781c */ /* 0x000fe4000076f018 */
[----:B---3--:R-:W-:-:S13]  /*0560*/  ISETP.NE.AND P1, PT, R0, RZ, PT ;  /* 0x000000ff0000720c */ /* 0x008fda0003f25270 */
[----:B------:R-:W-:Y:S05]  /*0570*/  @P1 BRA `(.L_x_9) ;  /* 0x0000000000441947 */ /* 0x000fea0003800000 */
[----:B------:R-:W-:Y:S01]  /*0580*/  UMOV UR4, 0x400 ;  /* 0x0000040000047882 */ /* 0x000fe20000000000 */
[----:B------:R-:W-:Y:S01]  /*0590*/  UMOV UR8, 0x1 ;  /* 0x0000000100087882 */ /* 0x000fe20000000000 */
[----:B------:R-:W-:Y:S01]  /*05a0*/  UMOV UR6, 0x4 ;  /* 0x0000000400067882 */ /* 0x000fe20000000000 */
[----:B------:R-:W-:Y:S02]  /*05b0*/  ULEA UR4, UR47, UR4, 0x18 ;  /* 0x000000042f047291 */ /* 0x000fe4000f8ec0ff */
[----:B------:R-:W-:-:S04]  /*05c0*/  UIADD3 UR8, UPT, UPT, -UR8, 0x100000, URZ ;  /* 0x0010000008087890 */ /* 0x000fc8000fffe1ff */
[----:B------:R-:W-:Y:S02]  /*05d0*/  USHF.L.U32 UR9, UR8, 0xb, URZ ;  /* 0x0000000b08097899 */ /* 0x000fe400080006ff */
[----:B------:R-:W-:Y:S02]  /*05e0*/  USHF.L.U32 UR8, UR8, 0x1, URZ ;  /* 0x0000000108087899 */ /* 0x000fe400080006ff */
[----:B------:R-:W-:-:S04]  /*05f0*/  UIADD3 UR6, UPT, UPT, -UR6, 0x100000, URZ ;  /* 0x0010000006067890 */ /* 0x000fc8000fffe1ff */
[----:B------:R-:W-:Y:S02]  /*0600*/  USHF.L.U32 UR7, UR6, 0xb, URZ ;  /* 0x0000000b06077899 */ /* 0x000fe400080006ff */
[----:B------:R-:W-:Y:S01]  /*0610*/  USHF.L.U32 UR6, UR6, 0x1, URZ ;  /* 0x0000000106067899 */ /* 0x000fe200080006ff */
[----:B------:R-:W-:Y:S01]  /*0620*/  ELECT P1, URZ, PT ;  /* 0x0000000000ff782f */ /* 0x000fe20003820000 */
[----:B------:R-:W3:Y:S02]  /*0630*/  FENCE.VIEW.ASYNC.S ;  /* 0x00000000000073c6 */ /* 0x000ee40000000000 */
[----:B---3--:R3:W4:Y:S08]  /*0640*/  SYNCS.EXCH.64 URZ, [UR4], UR8 ;  /* 0x0000000804ff75b2 */ /* 0x0087300008000100 */
[----:B------:R3:W1:Y:S01]  /*0650*/  SYNCS.EXCH.64 URZ, [UR4+0x10], UR6 ;  /* 0x0000100604ff75b2 */ /* 0x0006620008000100 */
[----:B------:R3:W1:Y:S01]  /*0660*/  SYNCS.EXCH.64 URZ, [UR4+0x8], UR8 ;  /* 0x0000080804ff75b2 */ /* 0x0006620008000100 */
[----:B------:R3:W1:Y:S01]  /*0670*/  SYNCS.EXCH.64 URZ, [UR4+0x18], UR6 ;  /* 0x0000180604ff75b2 */ /* 0x0006620008000100 */
[----:B------:R-:W-:Y:S01]  /*0680*/  NOP ;  /* 0x0000000000007918 */ /* 0x000fe20000000000 */
.L_x_9:
[----:B------:R-:W2:Y:S01]  /*0690*/  SHFL.IDX PT, R0, R51, RZ, 0x1f ;  /* 0x00001fff33007589 */ /* 0x000ea200000e0000 */
[----:B------:R-:W-:Y:S01]  /*06a0*/  NOP ;  /* 0x0000000000007918 */ /* 0x000fe20000000000 */
[----:B--2---:R-:W-:-:S13]  /*06b0*/  ISETP.NE.AND P1, PT, R0, 0x1, PT ;  /* 0x000000010000780c */ /* 0x004fda0003f25270 */
[----:B------:R-:W-:Y:S05]  /*06c0*/  @P1 BRA `(.L_x_10) ;  /* 0x0000000000541947 */ /* 0x000fea0003800000 */
[----:B---3--:R-:W-:Y:S01]  /*06d0*/  UMOV UR4, 0x400 ;  /* 0x0000040000047882 */ /* 0x008fe20000000000 */
        /* <DEDUP_REMOVED lines=10> */
[----:B------:R-:W2:Y:S02]  /*0780*/  FENCE.VIEW.ASYNC.S ;  /* 0x00000000000073c6 */ /* 0x000ea40000000000 */
[----:B--2---:R2:W3:Y:S08]  /*0790*/  SYNCS.EXCH.64 URZ, [UR4+0x20], UR8 ;  /* 0x0000200804ff75b2 */ /* 0x0044f00008000100 */
[----:B------:R2:W1:Y:S01]  /*07a0*/  SYNCS.EXCH.64 URZ, [UR4+0x40], UR6 ;  /* 0x0000400604ff75b2 */ /* 0x0004620008000100 */
[----:B------:R2:W1:Y:S01]  /*07b0*/  SYNCS.EXCH.64 URZ, [UR4+0x28], UR8 ;  /* 0x0000280804ff75b2 */ /* 0x0004620008000100 */
[----:B------:R2:W1:Y:S01]  /*07c0*/  SYNCS.EXCH.64 URZ, [UR4+0x48], UR6 ;  /* 0x0000480604ff75b2 */ /* 0x0004620008000100 */
[----:B------:R2:W1:Y:S01]  /*07d0*/  SYNCS.EXCH.64 URZ, [UR4+0x30], UR8 ;  /* 0x0000300804ff75b2 */ /* 0x0004620008000100 */
[----:B------:R2:W1:Y:S01]  /*07e0*/  SYNCS.EXCH.64 URZ, [UR4+0x50], UR6 ;  /* 0x0000500604ff75b2 */ /* 0x0004620008000100 */
[----:B------:R2:W1:Y:S01]  /*07f0*/  SYNCS.EXCH.64 URZ, [UR4+0x38], UR8 ;  /* 0x0000380804ff75b2 */ /* 0x0004620008000100 */
[----:B------:R2:W1:Y:S01]  /*0800*/  SYNCS.EXCH.64 URZ, [UR4+0x58], UR6 ;  /* 0x0000580604ff75b2 */ /* 0x0004620008000100 */
[----:B------:R-:W-:Y:S01]  /*0810*/  NOP ;  /* 0x0000000000007918 */ /* 0x000fe20000000000 */
.L_x_10:
[----:B------:R-:W4:Y:S01]  /*0820*/  SHFL.IDX PT, R0, R51, RZ, 0x1f ;  /* 0x00001fff33007589 */ /* 0x000f2200000e0000 */
[----:B------:R-:W-:Y:S01]  /*0830*/  NOP ;  /* 0x0000000000007918 */ /* 0x000fe20000000000 */
[----:B----4-:R-:W-:-:S13]  /*0840*/  ISETP.NE.AND P1, PT, R0, 0x3, PT ;  /* 0x000000030000780c */ /* 0x010fda0003f25270 */
[----:B------:R-:W-:Y:S05]  /*0850*/  @P1 BRA `(.L_x_11) ;  /* 0x00000000002c1947 */ /* 0x000fea0003800000 */
[----:B--23--:R-:W-:Y:S01]  /*0860*/  UMOV UR6, 0x400 ;  /* 0x0000040000067882 */ /* 0x00cfe20000000000 */
[----:B------:R-:W-:Y:S01]  /*0870*/  UMOV UR4, 0x20 ;  /* 0x0000002000047882 */ /* 0x000fe20000000000 */
[----:B------:R-:W-:Y:S02]  /*0880*/  ULEA UR6, UR47, UR6, 0x18 ;  /* 0x000000062f067291 */ /* 0x000fe4000f8ec0ff */
[----:B------:R-:W-:-:S04]  /*0890*/  UIADD3 UR4, UPT, UPT, -UR4, 0x100000, URZ ;  /* 0x0010000004047890 */ /* 0x000fc8000fffe1ff */
[----:B------:R-:W-:Y:S02]  /*08a0*/  USHF.L.U32 UR5, UR4, 0xb, URZ ;  /* 0x0000000b04057899 */ /* 0x000fe400080006ff */
[----:B------:R-:W-:Y:S01]  /*08b0*/  USHF.L.U32 UR4, UR4, 0x1, URZ ;  /* 0x0000000104047899 */ /* 0x000fe200080006ff */
[----:B------:R-:W-:Y:S01]  /*08c0*/  ELECT P1, URZ, PT ;  /* 0x0000000000ff782f */ /* 0x000fe20003820000 */
[----:B------:R-:W2:Y:S10]  /*08d0*/  FENCE.VIEW.ASYNC.S ;  /* 0x00000000000073c6 */ /* 0x000eb40000000000 */
[----:B--2---:R4:W2:Y:S01]  /*08e0*/  SYNCS.EXCH.64 URZ, [UR6+0x60], UR4 ;  /* 0x0000600406ff75b2 */ /* 0x0048a20008000100 */
[----:B------:R4:W3:Y:S02]  /*08f0*/  SYNCS.EXCH.64 URZ, [UR6+0x68], UR4 ;  /* 0x0000680406ff75b2 */ /* 0x0008e40008000100 */
[----:B----4-:R-:W-:Y:S01]  /*0900*/  NOP ;  /* 0x0000000000007918 */ /* 0x010fe20000000000 */
.L_x_11:
[----:B------:R-:W4:Y:S01]  /*0910*/  SHFL.IDX PT, R0, R51, RZ, 0x1f ;  /* 0x00001fff33007589 */ /* 0x000f2200000e0000 */
[----:B------:R-:W-:Y:S01]  /*0920*/  NOP ;  /* 0x0000000000007918 */ /* 0x000fe20000000000 */
[----:B----4-:R-:W-:-:S13]  /*0930*/  ISETP.NE.AND P1, PT, R0, 0x4, PT ;  /* 0x000000040000780c */ /* 0x010fda0003f25270 */
[----:B------:R-:W-:Y:S05]  /*0940*/  @P1 BRA `(.L_x_12) ;  /* 0x0000000000481947 */ /* 0x000fea0003800000 */
[----:B--23--:R-:W-:Y:S01]  /*0950*/  UMOV UR4, 0x720 ;  /* 0x0000072000047882 */ /* 0x00cfe20000000000 */
[----:B------:R-:W-:Y:S01]  /*0960*/  UMOV UR6, 0x400 ;  /* 0x0000040000067882 */ /* 0x000fe20000000000 */
[----:B------:R-:W-:Y:S01]  /*0970*/  USEL UR4, UR4, 0x620, UP4 ;  /* 0x0000062004047887 */ /* 0x000fe2000a000000 */
        /* <DEDUP_REMOVED lines=10> */
[----:B--2---:R4:W2:Y:S08]  /*0a20*/  SYNCS.EXCH.64 URZ, [UR6+0x70], UR8 ;  /* 0x0000700806ff75b2 */ /* 0x0048b00008000100 */
[----:B------:R4:W3:Y:S01]  /*0a30*/  SYNCS.EXCH.64 URZ, [UR6+0x80], UR4 ;  /* 0x0000800406ff75b2 */ /* 0x0008e20008000100 */
[----:B------:R4:W1:Y:S01]  /*0a40*/  SYNCS.EXCH.64 URZ, [UR6+0x78], UR8 ;  /* 0x0000780806ff75b2 */ /* 0x0008620008000100 */
[----:B------:R4:W1:Y:S02]  /*0a50*/  SYNCS.EXCH.64 URZ, [UR6+0x88], UR4 ;  /* 0x0000880406ff75b2 */ /* 0x0008640008000100 */
[----:B----4-:R-:W-:Y:S01]  /*0a60*/  NOP ;  /* 0x0000000000007918 */ /* 0x010fe20000000000 */
.L_x_12:
[----:B------:R-:W4:Y:S01]  /*0a70*/  SHFL.IDX PT, R0, R51, RZ, 0x1f ;  /* 0x00001fff33007589 */ /* 0x000f2200000e0000 */
[----:B------:R-:W-:Y:S01]  /*0a80*/  NOP ;  /* 0x0000000000007918 */ /* 0x000fe20000000000 */
[----:B----4-:R-:W-:-:S13]  /*0a90*/  ISETP.NE.AND P1, PT, R0, 0x5, PT ;  /* 0x000000050000780c */ /* 0x010fda0003f25270 */
[----:B------:R-:W-:Y:S05]  /*0aa0*/  @P1 BRA `(.L_x_13) ;  /* 0x0000000000541947 */ /* 0x000fea0003800000 */
[----:B--23--:R-:W-:Y:S01]  /*0ab0*/  UMOV UR4, 0x400 ;  /* 0x0000040000047882 */ /* 0x00cfe20000000000 */
        /* <DEDUP_REMOVED lines=14> */
[----:B------:R4:W1:Y:S01]  /*0ba0*/  SYNCS.EXCH.64 URZ, [UR4+0xb8], UR8 ;  /* 0x0000b80804ff75b2 */ /* 0x0008620008000100 */
[----:B------:R4:W1:Y:S01]  /*0bb0*/  SYNCS.EXCH.64 URZ, [UR4+0xa0], UR6 ;  /* 0x0000a00604ff75b2 */ /* 0x0008620008000100 */
[----:B------:R4:W1:Y:S01]  /*0bc0*/  SYNCS.EXCH.64 URZ, [UR4+0xc0], UR8 ;  /* 0x0000c00804ff75b2 */ /* 0x0008620008000100 */
[----:B------:R4:W1:Y:S01]  /*0bd0*/  SYNCS.EXCH.64 URZ, [UR4+0xa8], UR6 ;  /* 0x0000a80604ff75b2 */ /* 0x0008620008000100 */
[----:B------:R4:W1:Y:S02]  /*0be0*/  SYNCS.EXCH.64 URZ, [UR4+0xc8], UR8 ;  /* 0x0000c80804ff75b2 */ /* 0x0008640008000100 */
[----:B----4-:R-:W-:Y:S01]  /*0bf0*/  NOP ;  /* 0x0000000000007918 */ /* 0x010fe20000000000 */
.L_x_13:
[----:B------:R-:W4:Y:S01]  /*0c00*/  SHFL.IDX PT, R0, R51, RZ, 0x1f ;  /* 0x00001fff33007589 */ /* 0x000f2200000e0000 */
[----:B------:R-:W-:Y:S01]  /*0c10*/  ISETP.NE.OR P0, PT, RZ, UR23, !P0 ;  /* 0x00000017ff007c0c */ /* 0x000fe2000c705670 */
        /* <DEDUP_REMOVED lines=12> */
[----:B------:R4:W3:Y:S01]  /*0ce0*/  SYNCS.EXCH.64 URZ, [UR4+0xe0], UR6 ;  /* 0x0000e00604ff75b2 */ /* 0x0008e20008000100 */
[----:B------:R4:W1:Y:S01]  /*0cf0*/  SYNCS.EXCH.64 URZ, [UR4+0xd8], UR6 ;  /* 0x0000d80604ff75b2 */ /* 0x0008620008000100 */
[----:B------:R4:W1:Y:S02]  /*0d00*/  SYNCS.EXCH.64 URZ, [UR4+0xe8], UR6 ;  /* 0x0000e80604ff75b2 */ /* 0x0008640008000100 */
[----:B----4-:R-:W-:Y:S01]  /*0d10*/  NOP ;  /* 0x0000000000007918 */ /* 0x010fe20000000000 */
.L_x_14:
[----:B------:R-:W-:Y:S01]  /*0d20*/  VOTEU.ALL UP0, P0 ;  /* 0x0000000000ff7886 */ /* 0x000fe20000000000 */
[----:B--23--:R-:W-:Y:S01]  /*0d30*/  UMOV UR4, 0x20 ;  /* 0x0000002000047882 */ /* 0x00cfe20000000000 */
[----:B------:R-:W2:Y:S01]  /*0d40*/  LDCU UR7, c[0x0][0x36c] ;  /* 0x00006d80ff0777ac */ /* 0x000ea20008000800 */
[----:B------:R-:W-:Y:S01]  /*0d50*/  NOP ;  /* 0x0000000000007918 */ /* 0x000fe20000000000 */
[----:B------:R-:W-:Y:S01]  /*0d60*/  LOP3.LUT R0, R61, 0x1f, RZ, 0xc0, !PT ;  /* 0x0000001f3d007812 */ /* 0x000fe200078ec0ff */
[----:B------:R-:W-:Y:S01]  /*0d70*/  @!UP0 UMOV UR6, 0x400 ;  /* 0x0000040000068882 */ /* 0x000fe20000000000 */
[----:B------:R-:W-:-:S04]  /*0d80*/  @!UP0 UIADD3 UR4, UPT, UPT, -UR4, 0x100000, URZ ;  /* 0x0010000004048890 */ /* 0x000fc8000fffe1ff */
[----:B------:R-:W-:Y:S02]  /*0d90*/  @!UP0 USHF.L.U32 UR5, UR4, 0xb, URZ ;  /* 0x0000000b04058899 */ /* 0x000fe400080006ff */
[----:B------:R-:W-:Y:S02]  /*0da0*/  @!UP0 USHF.L.U32 UR4, UR4, 0x1, URZ ;  /* 0x0000000104048899 */ /* 0x000fe400080006ff */
[----:B------:R-:W-:Y:S01]  /*0db0*/  @!UP0 ULEA UR6, UR47, UR6, 0x18 ;  /* 0x000000062f068291 */ /* 0x000fe2000f8ec0ff */
[----:B------:R-:W-:Y:S01]  /*0dc0*/  VOTEU.ALL UP0, P0 ;  /* 0x0000000000ff7886 */ /* 0x000fe20000000000 */
[----:B------:R-:W-:Y:S02]  /*0dd0*/  UISETP.NE.AND UP5, UPT, UR23, URZ, UPT ;  /* 0x000000ff1700728c */ /* 0x000fe4000bfa5270 */
[----:B--2---:R-:W-:Y:S01]  /*0de0*/  UISETP.EQ.U32.AND UP6, UPT, UR7, 0x1, UPT ;  /* 0x000000010700788c */ /* 0x004fe2000bfc2070 */
[----:B------:R-:W2:Y:S07]  /*0df0*/  FENCE.VIEW.ASYNC.S ;  /* 0x00000000000073c6 */ /* 0x000eae0000000000 */
[----:B--2---:R2:W3:Y:S01]  /*0e00*/  @!UP0 SYNCS.EXCH.64 URZ, [UR6+0xf0], UR4 ;  /* 0x0000f00406ff85b2 */ /* 0x0044e20008000100 */
[----:B------:R-:W-:Y:S05]  /*0e10*/  BRA.U !UP6, `(.L_x_15) ;  /* 0x000000010e087547 */ /* 0x000fea000b800000 */
[----:B-1-3--:R-:W-:Y:S01]  /*0e20*/  UCGABAR_ARV ;  /* 0x00000000000079c7 */ /* 0x00afe20008000000 */
[----:B------:R-:W-:Y:S05]  /*0e30*/  BRA `(.L_x_16) ;  /* 0x0000000000047947 */ /* 0x000fea0003800000 */
.L_x_15:
[----:B-1-3--:R-:W-:Y:S01]  /*0e40*/  NOP ;  /* 0x0000000000007918 */ /* 0x00afe20000000000 */
.L_x_16:
[----:B------:R-:W1:Y:S01]  /*0e50*/  S2UR UR24, SR_CTAID.X ;  /* 0x00000000001879c3 */ /* 0x000e620000002500 */
[----:B------:R-:W-:-:S05]  /*0e60*/  CS2R.32 R52, SR_CgaSize ;  /* 0x0000000000347805 */ /* 0x000fca0000008a00 */
[----:B------:R-:W-:-:S05]  /*0e70*/  IMAD R52, R52, -0xa0, RZ ;  /* 0xffffff6034347824 */ /* 0x000fca00078e02ff */
[----:B--2---:R-:W-:-:S14]  /*0e80*/  R2UR UR5, R52 ;  /* 0x00000000340572ca */ /* 0x004fdc00000e0000 */
[----:B------:R-:W2:Y:S01]  /*0e90*/  LDCU UR5, c[0x0][UR5+0x2b0] ;  /* 0x00005600050577ac */ /* 0x000ea20008000800 */
[----:B------:R-:W-:-:S05]  /*0ea0*/  CS2R.32 R52, SR_CgaSize ;  /* 0x0000000000347805 */ /* 0x000fca0000008a00 */
[----:B------:R-:W-:-:S05]  /*0eb0*/  IMAD R52, R52, -0xa0, RZ ;  /* 0xffffff6034347824 */ /* 0x000fca00078e02ff */
[----:B------:R-:W-:-:S14]  /*0ec0*/  R2UR UR4, R52 ;  /* 0x00000000340472ca */ /* 0x000fdc00000e0000 */
[----:B------:R-:W3:Y:S01]  /*0ed0*/  LDCU UR4, c[0x0][UR4+0x2b4] ;  /* 0x00005680040477ac */ /* 0x000ee20008000800 */
[----:B------:R-:W4:Y:S01]  /*0ee0*/  S2UR UR20, SR_CTAID.Y ;  /* 0x00000000001479c3 */ /* 0x000f220000002600 */
[----:B------:R-:W-:-:S05]  /*0ef0*/  CS2R.32 R52, SR_CgaSize ;  /* 0x0000000000347805 */ /* 0x000fca0000008a00 */
[----:B------:R-:W-:-:S05]  /*0f00*/  IMAD R52, R52, -0xa0, RZ ;  /* 0xffffff6034347824 */ /* 0x000fca00078e02ff */
[----:B------:R-:W-:-:S14]  /*0f10*/  R2UR UR7, R52 ;  /* 0x00000000340772ca */ /* 0x000fdc00000e0000 */
[----:B------:R-:W3:Y:S01]  /*0f20*/  LDCU UR7, c[0x0][UR7+0x2a0] ;  /* 0x00005400070777ac */ /* 0x000ee20008000800 */
[----:B------:R-:W-:-:S05]  /*0f30*/  CS2R.32 R52, SR_CgaSize ;  /* 0x0000000000347805 */ /* 0x000fca0000008a00 */
[----:B------:R-:W-:-:S05]  /*0f40*/  IMAD R52, R52, -0xa0, RZ ;  /* 0xffffff6034347824 */ /* 0x000fca00078e02ff */
[----:B------:R-:W-:-:S14]  /*0f50*/  R2UR UR63, R52 ;  /* 0x00000000343f72ca */ /* 0x000fdc00000e0000 */
[----:B------:R-:W3:Y:S01]  /*0f60*/  LDCU UR63, c[0x0][UR63+0x2a4] ;  /* 0x000054803f3f77ac */ /* 0x000ee20008000800 */
[----:B------:R-:W-:Y:S01]  /*0f70*/  UISETP.GT.U32.AND UP0, UPT, UR48, 0xffff, UPT ;  /* 0x0000ffff3000788c */ /* 0x000fe2000bf04070 */
[----:B------:R-:W3:Y:S01]  /*0f80*/  LDCU UR25, c[0x0][0xb24] ;  /* 0x00016480ff1977ac */ /* 0x000ee20008000800 */
[----:B------:R-:W3:Y:S01]  /*0f90*/  LDCU UR45, c[0x0][0xb24] ;  /* 0x00016480ff2d77ac */ /* 0x000ee20008000800 */
[----:B-1----:R-:W-:Y:S01]  /*0fa0*/  I2FP.F32.U32 R3, UR24 ;  /* 0x0000001800037c45 */ /* 0x002fe20008201000 */
[----:B------:R-:W1:Y:S04]  /*0fb0*/  LDCU UR29, c[0x0][0xb30] ;  /* 0x00016600ff1d77ac */ /* 0x000e680008000800 */
[----:B--2---:R-:W-:Y:S01]  /*0fc0*/  FMUL R3, R3, UR5 ;  /* 0x0000000503037c20 */ /* 0x004fe20008400000 */
[----:B------:R-:W-:Y:S01]  /*0fd0*/  USHF.L.U32 UR22, UR47, 0x9, URZ ;  /* 0x000000092f167899 */ /* 0x000fe200080006ff */
[----:B----4-:R-:W-:Y:S01]  /*0fe0*/  I2FP.F32.U32 R2, UR20 ;  /* 0x0000001400027c45 */ /* 0x010fe20008201000 */
[----:B------:R-:W-:Y:S01]  /*0ff0*/  UMOV UR11, 0x55 ;  /* 0x00000055000b7882 */ /* 0x000fe20000000000 */
[----:B------:R-:W-:-:S02]  /*1000*/  USHF.L.U32 UR44, UR24, 0x6, URZ ;  /* 0x00000006182c7899 */ /* 0x000fc400080006ff */
[----:B------:R-:W2:Y:S01]  /*1010*/  F2I.U32.TRUNC.NTZ R3, R3 ;  /* 0x0000000300037305 */ /* 0x000ea2000020f000 */
[----:B------:R-:W-:Y:S01]  /*1020*/  USEL UR21, UR48, 0xffff, !UP0 ;  /* 0x0000ffff30157887 */ /* 0x000fe2000c000000 */
[----:B---3--:R-:W-:-:S06]  /*1030*/  FMUL R2, R2, UR4 ;  /* 0x0000000402027c20 */ /* 0x008fcc0008400000 */
[----:B------:R-:W3:Y:S01]  /*1040*/  F2I.U32.TRUNC.NTZ R2, R2 ;  /* 0x0000000200027305 */ /* 0x000ee2000020f000 */
[----:B--2---:R-:W-:Y:S02]  /*1050*/  R2UR UR4, R3 ;  /* 0x00000000030472ca */ /* 0x004fe400000e0000 */
[----:B------:R-:W-:Y:S02]  /*1060*/  PRMT R3, RZ, 0x7610, R3 ;  /* 0x00007610ff037816 */ /* 0x000fe40000000003 */
[----:B---3--:R-:W-:Y:S02]  /*1070*/  R2UR UR6, R2 ;  /* 0x00000000020672ca */ /* 0x008fe400000e0000 */
[----:B------:R-:W-:-:S07]  /*1080*/  PRMT R2, RZ, 0x7610, R2 ;  /* 0x00007610ff027816 */ /* 0x000fce0000000002 */
[----:B------:R-:W-:-:S04]  /*1090*/  UIADD3 UR5, UPT, UPT, -UR4, URZ, URZ ;  /* 0x000000ff04057290 */ /* 0x000fc8000fffe1ff */
[----:B------:R-:W-:Y:S02]  /*10a0*/  UIMAD UR5, UR7, UR5, UR24 ;  /* 0x00000005070572a4 */ /* 0x000fe4000f8e0218 */
[----:B------:R-:W-:-:S04]  /*10b0*/  UIADD3 UR4, UPT, UPT, -UR6, URZ, URZ ;  /* 0x000000ff06047290 */ /* 0x000fc8000fffe1ff */
[----:B------:R-:W-:Y:S01]  /*10c0*/  IMAD.U32 R52, RZ, RZ, UR5 ;  /* 0x00000005ff347e24 */ /* 0x000fe2000f8e00ff */
[----:B------:R-:W-:Y:S01]  /*10d0*/  UIMAD UR63, UR63, UR4, UR20 ;  /* 0x000000043f3f72a4 */ /* 0x000fe2000f8e0214 */
[----:B-1----:R-:W-:Y:S11]  /*10e0*/  BRA.U UP5, `(.L_x_17) ;  /* 0x0000000105607547 */ /* 0x002ff6000b800000 */
[----:B------:R-:W-:-:S13]  /*10f0*/  R2UR UR4, R52 ;  /* 0x00000000340472ca */ /* 0x000fda00000e0000 */
[----:B------:R-:W-:Y:S02]  /*1100*/  UISETP.GT.U32.AND UP0, UPT, UR4, 0x1, UPT ;  /* 0x000000010400788c */ /* 0x000fe4000bf04070 */
[----:B------:R-:W-:Y:S02]  /*1110*/  ULOP3.LUT UR10, UR4, 0xfffffffe, URZ, 0xc0, !UPT ;  /* 0xfffffffe040a7892 */ /* 0x000fe4000f8ec0ff */
[----:B------:R-:W-:Y:S02]  /*1120*/  UISETP.NE.AND UP3, UPT, UR63, URZ, UP0 ;  /* 0x000000ff3f00728c */ /* 0x000fe40008765270 */
[----:B------:R-:W-:Y:S02]  /*1130*/  UISETP.NE.AND UP2, UPT, UR63, 0x1, UP0 ;  /* 0x000000013f00788c */ /* 0x000fe40008745270 */
[----:B------:R-:W-:Y:S02]  /*1140*/  UISETP.NE.AND UP1, UPT, UR63, 0x2, UP0 ;  /* 0x000000023f00788c */ /* 0x000fe40008725270 */
[----:B------:R-:W-:-:S02]  /*1150*/  UISETP.NE.AND UP0, UPT, UR63, 0x3, UP0 ;  /* 0x000000033f00788c */ /* 0x000fc40008705270 */
[----:B------:R-:W-:Y:S02]  /*1160*/  USEL UR6, URZ, 0x1, UP3 ;  /* 0x00000001ff067887 */ /* 0x000fe40009800000 */
[----:B------:R-:W-:Y:S02]  /*1170*/  USEL UR5, URZ, 0x4, UP2 ;  /* 0x00000004ff057887 */ /* 0x000fe40009000000 */
[----:B------:R-:W-:Y:S02]  /*1180*/  USEL UR4, URZ, 0x10, UP1 ;  /* 0x00000010ff047887 */ /* 0x000fe40008800000 */
[----:B------:R-:W-:Y:S02]  /*1190*/  USEL UR9, URZ, 0x40, UP0 ;  /* 0x00000040ff097887 */ /* 0x000fe40008000000 */
[----:B------:R-:W-:Y:S02]  /*11a0*/  USEL UR8, URZ, 0x2, UP3 ;  /* 0x00000002ff087887 */ /* 0x000fe40009800000 */
[----:B------:R-:W-:-:S02]  /*11b0*/  UIADD3 UR4, UPT, UPT, UR4, UR5, UR6 ;  /* 0x0000000504047290 */ /* 0x000fc4000fffe006 */
[----:B------:R-:W-:Y:S02]  /*11c0*/  USEL UR6, URZ, 0x20, UP1 ;  /* 0x00000020ff067887 */ /* 0x000fe40008800000 */
[----:B------:R-:W-:Y:S02]  /*11d0*/  USEL UR7, URZ, 0x8, UP2 ;  /* 0x00000008ff077887 */ /* 0x000fe40009000000 */
[----:B------:R-:W-:Y:S02]  /*11e0*/  UIADD3 UR5, UPT, UPT, UR8, UR9, UR4 ;  /* 0x0000000908057290 */ /* 0x000fe4000fffe004 */
[----:B------:R-:W-:Y:S02]  /*11f0*/  ULEA UR4, UR63, UR10, 0x1 ;  /* 0x0000000a3f047291 */ /* 0x000fe4000f8e08ff */
[----:B------:R-:W-:Y:S02]  /*1200*/  USEL UR8, URZ, 0x80, UP0 ;  /* 0x00000080ff087887 */ /* 0x000fe40008000000 */
[----:B------:R-:W-:-:S03]  /*1210*/  UIADD3 UR5, UPT, UPT, UR6, UR7, UR5 ;  /* 0x0000000706057290 */ /* 0x000fc6000fffe005 */
[----:B------:R-:W-:Y:S01]  /*1220*/  UMOV UR6, 0x3 ;  /* 0x0000000300067882 */ /* 0x000fe20000000000 */
[----:B------:R-:W-:Y:S02]  /*1230*/  UIADD3 UR5, UPT, UPT, UR5, UR8, URZ ;  /* 0x0000000805057290 */ /* 0x000fe4000fffe0ff */
[----:B------:R-:W-:-:S04]  /*1240*/  USHF.L.U32 UR4, UR6, UR4, URZ ;  /* 0x0000000406047299 */ /* 0x000fc800080006ff */
[----:B------:R-:W-:Y:S02]  /*1250*/  MOV R3, UR5 ;  /* 0x0000000500037c02 */ /* 0x000fe40008000f00 */
[----:B------:R-:W-:-:S07]  /*1260*/  IMAD.U32 R2, RZ, RZ, UR4 ;  /* 0x00000004ff027e24 */ /* 0x000fce000f8e00ff */
.L_x_17:
[----:B------:R-:W1:Y:S01]  /*1270*/  S2UR UR36, SR_CTAID.Z ;  /* 0x00000000002479c3 */ /* 0x000e620000002700 */
[----:B------:R-:W-:Y:S02]  /*1280*/  UISETP.GE.AND UP0, UPT, UR25, 0x1, UPT ;  /* 0x000000011900788c */ /* 0x000fe4000bf06270 */
[----:B------:R-:W-:Y:S02]  /*1290*/  ULOP3.LUT UR21, UR21, 0xffff, URZ, 0xc0, !UPT ;  /* 0x0000ffff15157892 */ /* 0x000fe4000f8ec0ff */
[----:B------:R-:W-:Y:S02]  /*12a0*/  UISETP.NE.AND UP3, UPT, UR23, 0x2, UPT ;  /* 0x000000021700788c */ /* 0x000fe4000bf65270 */
[----:B------:R-:W-:Y:S02]  /*12b0*/  ULOP3.LUT UR22, UR22, 0xc00, URZ, 0xc0, !UPT ;  /* 0x00000c0016167892 */ /* 0x000fe4000f8ec0ff */
[----:B------:R-:W-:Y:S02]  /*12c0*/  ULOP3.LUT UR44, UR44, 0x40, URZ, 0xc0, !UPT ;  /* 0x000000402c2c7892 */ /* 0x000fe4000f8ec0ff */
[----:B------:R-:W-:Y:S01]  /*12d0*/  USHF.L.U32 UR21, UR11, UR21, URZ ;  /* 0x000000150b157299 */ /* 0x000fe200080006ff */
[----:B------:R-:W-:Y:S11]  /*12e0*/  BRA.U !UP0, `(.L_x_18) ;  /* 0x0000000108d47547 */ /* 0x000ff6000b800000 */
[----:B------:R-:W2:Y:S01]  /*12f0*/  LDCU.128 UR12, c[0x0][0xb10] ;  /* 0x00016200ff0c77ac */ /* 0x000ea20008000c00 */
[----:B------:R-:W3:Y:S01]  /*1300*/  LDCU UR6, c[0x0][0x370] ;  /* 0x00006e00ff0677ac */ /* 0x000ee20008000800 */
[----:B------:R-:W4:Y:S01]  /*1310*/  LDCU UR5, c[0x0][0x374] ;  /* 0x00006e80ff0577ac */ /* 0x000f220008000800 */
[----:B------:R-:W1:Y:S01]  /*1320*/  LDCU UR28, c[0x0][0xb0c] ;  /* 0x00016180ff1c77ac */ /* 0x000e620008000800 */
[----:B------:R-:W1:Y:S01]  /*1330*/  LDCU UR7, c[0x0][0xb20] ;  /* 0x00016400ff0777ac */ /* 0x000e620008000800 */
[----:B------:R-:W1:Y:S01]  /*1340*/  LDCU.64 UR8, c[0x0][0xb28] ;  /* 0x00016500ff0877ac */ /* 0x000e620008000a00 */
[----:B--2---:R-:W-:Y:S02]  /*1350*/  UISETP.NE.AND UP0, UPT, UR14, 0x1, UPT ;  /* 0x000000010e00788c */ /* 0x004fe4000bf05270 */
[----:B----4-:R-:W-:Y:S02]  /*1360*/  UIMAD.WIDE.U32 UR10, UR5, UR15, URZ ;  /* 0x0000000f050a72a5 */ /* 0x010fe4000f8e00ff */
[----:B---3--:R-:W-:-:S02]  /*1370*/  UIMAD.WIDE.U32 UR18, UR6, UR12, URZ ;  /* 0x0000000c061272a5 */ /* 0x008fc4000f8e00ff */
[----:B-1----:R-:W-:Y:S02]  /*1380*/  UISETP.NE.AND UP1, UPT, UR28, 0x1, UPT ;  /* 0x000000011c00788c */ /* 0x002fe4000bf25270 */
[----:B------:R-:W-:Y:S01]  /*1390*/  UISETP.NE.AND UP2, UPT, UR25, 0x1, UPT ;  /* 0x000000011900788c */ /* 0x000fe2000bf45270 */
[----:B------:R-:W-:Y:S02]  /*13a0*/  UMOV UR10, UR11 ;  /* 0x0000000b000a7c82 */ /* 0x000fe40008000000 */
[----:B------:R-:W-:Y:S01]  /*13b0*/  UMOV UR18, UR19 ;  /* 0x0000001300127c82 */ /* 0x000fe20008000000 */
[----:B------:R-:W-:Y:S02]  /*13c0*/  @UP0 USHF.R.U32.HI UR5, URZ, UR7, UR10 ;  /* 0x00000007ff050299 */ /* 0x000fe4000801160a */
[----:B------:R-:W-:Y:S02]  /*13d0*/  UIMAD.WIDE.U32 UR26, UR20, UR15, URZ ;  /* 0x0000000f141a72a5 */ /* 0x000fe4000f8e00ff */
[----:B------:R-:W-:-:S02]  /*13e0*/  UIMAD.WIDE.U32 UR10, UR5, UR8, URZ ;  /* 0x00000008050a72a5 */ /* 0x000fc4000f8e00ff */
[----:B------:R-:W-:Y:S02]  /*13f0*/  @UP1 USHF.R.U32.HI UR6, URZ, UR13, UR18 ;  /* 0x0000000dff061299 */ /* 0x000fe40008011612 */
[----:B------:R-:W-:Y:S02]  /*1400*/  UIMAD.WIDE.U32 UR16, UR24, UR12, URZ ;  /* 0x0000000c181072a5 */ /* 0x000fe4000f8e00ff */
[----:B------:R-:W-:Y:S01]  /*1410*/  UIMAD.WIDE.U32 UR18, UR6, UR8, URZ ;  /* 0x00000008061272a5 */ /* 0x000fe2000f8e00ff */
[----:B------:R-:W-:Y:S01]  /*1420*/  UMOV UR4, UR27 ;  /* 0x0000001b00047c82 */ /* 0x000fe20008000000 */
[----:B------:R-:W-:Y:S01]  /*1430*/  UMOV UR10, UR11 ;  /* 0x0000000b000a7c82 */ /* 0x000fe20008000000 */
[----:B------:R-:W-:Y:S02]  /*1440*/  USHF.R.U32.HI UR4, URZ, UR7, UR4 ;  /* 0x00000007ff047299 */ /* 0x000fe40008011604 */
[----:B------:R-:W-:Y:S02]  /*1450*/  @UP2 USHF.R.U32.HI UR5, URZ, UR9, UR10 ;  /* 0x00000009ff052299 */ /* 0x000fe4000801160a */
[----:B------:R-:W-:Y:S01]  /*1460*/  UMOV UR7, UR19 ;  /* 0x0000001300077c82 */ /* 0x000fe20008000000 */
[----:B------:R-:W-:Y:S01]  /*1470*/  UMOV UR16, UR17 ;  /* 0x0000001100107c82 */ /* 0x000fe20008000000 */
[----:B------:R-:W-:-:S02]  /*1480*/  @UP2 USHF.R.U32.HI UR6, URZ, UR9, UR7 ;  /* 0x00000009ff062299 */ /* 0x000fc40008011607 */
[----:B------:R-:W-:Y:S02]  /*1490*/  USHF.R.U32.HI UR13, URZ, UR13, UR16 ;  /* 0x0000000dff0d7299 */ /* 0x000fe40008011610 */
[----:B------:R-:W-:Y:S02]  /*14a0*/  USEL UR4, UR20, UR4, !UP0 ;  /* 0x0000000414047287 */ /* 0x000fe4000c000000 */
[----:B------:R-:W-:Y:S02]  /*14b0*/  UIMAD UR7, UR5, UR25, URZ ;  /* 0x00000019050772a4 */ /* 0x000fe4000f8e02ff */
[----:B------:R-:W-:Y:S02]  /*14c0*/  USEL UR5, UR24, UR13, !UP1 ;  /* 0x0000000d18057287 */ /* 0x000fe4000c800000 */
[----:B------:R-:W-:Y:S02]  /*14d0*/  UIMAD UR12, UR6, UR25, URZ ;  /* 0x00000019060c72a4 */ /* 0x000fe4000f8e02ff */
[----:B------:R-:W-:-:S02]  /*14e0*/  UISETP.GE.AND UP0, UPT, UR4, UR7, UPT ;  /* 0x000000070400728c */ /* 0x000fc4000bf06270 */
[----:B------:R-:W-:Y:S02]  /*14f0*/  UIMAD.WIDE.U32 UR10, UR4, UR8, URZ ;  /* 0x00000008040a72a5 */ /* 0x000fe4000f8e00ff */
[----:B------:R-:W-:Y:S02]  /*1500*/  UISETP.GE.OR UP0, UPT, UR5, UR12, UP0 ;  /* 0x0000000c0500728c */ /* 0x000fe40008706670 */
[----:B------:R-:W-:Y:S02]  /*1510*/  UIMAD.WIDE.U32 UR12, UR5, UR8, URZ ;  /* 0x00000008050c72a5 */ /* 0x000fe4000f8e00ff */
[----:B------:R-:W-:Y:S01]  /*1520*/  UIADD3 UR10, UPT, UPT, -UR4, URZ, URZ ;  /* 0x000000ff040a7290 */ /* 0x000fe2000fffe1ff */
[----:B------:R-:W-:Y:S01]  /*1530*/  UMOV UR8, UR11 ;  /* 0x0000000b00087c82 */ /* 0x000fe20008000000 */
[----:B------:R-:W-:Y:S02]  /*1540*/  UIADD3 UR11, UPT, UPT, -UR5, URZ, URZ ;  /* 0x000000ff050b7290 */ /* 0x000fe4000fffe1ff */
[----:B------:R-:W-:-:S03]  /*1550*/  USHF.R.U32.HI UR8, URZ, UR9, UR8 ;  /* 0x00000009ff087299 */ /* 0x000fc60008011608 */
[----:B------:R-:W-:Y:S01]  /*1560*/  @!UP0 UMOV UR7, UR13 ;  /* 0x0000000d00078c82 */ /* 0x000fe20008000000 */
[----:B------:R-:W-:Y:S02]  /*1570*/  UIMAD UR20, UR14, UR10, UR20 ;  /* 0x0000000a0e1472a4 */ /* 0x000fe4000f8e0214 */
[----:B------:R-:W-:Y:S02]  /*1580*/  USEL UR8, UR4, UR8, !UP2 ;  /* 0x0000000804087287 */ /* 0x000fe4000d000000 */
[----:B------:R-:W-:Y:S02]  /*1590*/  @!UP0 USHF.R.U32.HI UR7, URZ, UR9, UR7 ;  /* 0x00000009ff078299 */ /* 0x000fe40008011607 */
[----:B------:R-:W-:Y:S02]  /*15a0*/  UIADD3 UR9, UPT, UPT, -UR8, URZ, URZ ;  /* 0x000000ff08097290 */ /* 0x000fe4000fffe1ff */
[----:B------:R-:W-:Y:S02]  /*15b0*/  @!UP0 USEL UR7, UR5, UR7, !UP2 ;  /* 0x0000000705078287 */ /* 0x000fe4000d000000 */
[----:B------:R-:W-:-:S02]  /*15c0*/  UIMAD UR9, UR25, UR9, UR4 ;  /* 0x00000009190972a4 */ /* 0x000fc4000f8e0204 */
[----:B------:R-:W-:Y:S02]  /*15d0*/  @!UP0 UIADD3 UR8, UPT, UPT, UR8, -UR7, URZ ;  /* 0x8000000708088290 */ /* 0x000fe4000fffe0ff */
[----:B------:R-:W-:Y:S02]  /*15e0*/  @!UP0 UIMAD UR6, UR9, UR6, UR7 ;  /* 0x00000006090682a4 */ /* 0x000fe4000f8e0207 */
[----:B------:R-:W-:Y:S02]  /*15f0*/  @!UP0 UIMAD UR4, UR8, UR25, UR5 ;  /* 0x00000019080482a4 */ /* 0x000fe4000f8e0205 */
[----:B------:R-:W-:Y:S02]  /*1600*/  UIMAD UR24, UR28, UR11, UR24 ;  /* 0x0000000b1c1872a4 */ /* 0x000fe4000f8e0218 */
[----:B------:R-:W-:Y:S01]  /*1610*/  UIMAD UR20, UR4, UR14, UR20 ;  /* 0x0000000e041472a4 */ /* 0x000fe2000f8e0214 */
[----:B------:R-:W-:Y:S02]  /*1620*/  @!UP0 UMOV UR5, UR6 ;  /* 0x0000000600058c82 */ /* 0x000fe40008000000 */
[----:B------:R-:W-:-:S12]  /*1630*/  UIMAD UR24, UR5, UR28, UR24 ;  /* 0x0000001c051872a4 */ /* 0x000fd8000f8e0218 */
.L_x_18:
[----:B------:R-:W-:-:S09]  /*1640*/  UISETP.NE.AND UP0, UPT, UR29, 0x1, UPT ;  /* 0x000000011d00788c */ /* 0x000fd2000bf05270 */
[----:B------:R-:W-:Y:S05]  /*1650*/  BRA.U UP0, `(.L_x_19) ;  /* 0x0000000100447547 */ /* 0x000fea000b800000 */
[----:B------:R-:W2:Y:S01]  /*1660*/  LDCU.128 UR8, c[0x0][0xb10] ;  /* 0x00016200ff0877ac */ /* 0x000ea20008000c00 */
[----:B------:R-:W3:Y:S01]  /*1670*/  LDCU UR12, c[0x0][0xb0c] ;  /* 0x00016180ff0c77ac */ /* 0x000ee20008000800 */
[----:B------:R-:W4:Y:S01]  /*1680*/  LDCU UR13, c[0x0][0xb20] ;  /* 0x00016400ff0d77ac */ /* 0x000f220008000800 */
[----:B--2---:R-:W-:Y:S02]  /*1690*/  UIMAD.WIDE.U32 UR6, UR24, UR8, URZ ;  /* 0x00000008180672a5 */ /* 0x004fe4000f8e00ff */
[----:B------:R-:W-:Y:S02]  /*16a0*/  UIMAD.WIDE.U32 UR4, UR20, UR11, URZ ;  /* 0x0000000b140472a5 */ /* 0x000fe4000f8e00ff */
[----:B---3--:R-:W-:Y:S02]  /*16b0*/  UISETP.NE.AND UP1, UPT, UR12, 0x1, UPT ;  /* 0x000000010c00788c */ /* 0x008fe4000bf25270 */
[----:B------:R-:W-:Y:S01]  /*16c0*/  UISETP.NE.AND UP0, UPT, UR10, 0x1, UPT ;  /* 0x000000010a00788c */ /* 0x000fe2000bf05270 */
[----:B------:R-:W-:-:S02]  /*16d0*/  UMOV UR6, UR7 ;  /* 0x0000000700067c82 */ /* 0x000fc40008000000 */
[----:B------:R-:W-:Y:S01]  /*16e0*/  UMOV UR4, UR5 ;  /* 0x0000000500047c82 */ /* 0x000fe20008000000 */
[----:B------:R-:W-:Y:S02]  /*16f0*/  USHF.R.U32.HI UR6, URZ, UR9, UR6 ;  /* 0x00000009ff067299 */ /* 0x000fe40008011606 */
[----:B----4-:R-:W-:Y:S02]  /*1700*/  USHF.R.U32.HI UR4, URZ, UR13, UR4 ;  /* 0x0000000dff047299 */ /* 0x010fe40008011604 */
[----:B------:R-:W-:Y:S02]  /*1710*/  USEL UR5, UR24, UR6, !UP1 ;  /* 0x0000000618057287 */ /* 0x000fe4000c800000 */
[----:B------:R-:W-:-:S04]  /*1720*/  USEL UR4, UR20, UR4, !UP0 ;  /* 0x0000000414047287 */ /* 0x000fc8000c000000 */
[----:B------:R-:W-:Y:S02]  /*1730*/  UIADD3 UR6, UPT, UPT, UR5, -UR4, URZ ;  /* 0x8000000405067290 */ /* 0x000fe4000fffe0ff */
[----:B------:R-:W-:Y:S02]  /*1740*/  UIADD3 UR4, UPT, UPT, -UR5, UR4, URZ ;  /* 0x0000000405047290 */ /* 0x000fe4000fffe1ff */
[----:B------:R-:W-:Y:S02]  /*1750*/  UIMAD UR20, UR6, UR10, UR20 ;  /* 0x0000000a061472a4 */ /* 0x000fe4000f8e0214 */
[----:B------:R-:W-:-:S12]  /*1760*/  UIMAD UR24, UR4, UR12, UR24 ;  /* 0x0000000c041872a4 */ /* 0x000fd8000f8e0218 */
.L_x_19:
[----:B------:R-:W-:Y:S05]  /*1770*/  BRA.U !UP6, `(.L_x_20) ;  /* 0x000000010e0c7547 */ /* 0x000fea000b800000 */
[----:B------:R-:W-:Y:S01]  /*1780*/  UCGABAR_WAIT ;  /* 0x0000000000007dc7 */ /* 0x000fe20008000000 */
[----:B------:R-:W-:Y:S01]  /*1790*/  CCTL.IVALL ;  /* 0x00000000ff00798f */ /* 0x000fe20002000000 */
[----:B------:R-:W-:Y:S05]  /*17a0*/  BRA `(.L_x_21) ;  /* 0x0000000000047947 */ /* 0x000fea0003800000 */
.L_x_20:
[----:B------:R-:W-:Y:S06]  /*17b0*/  BAR.SYNC.DEFER_BLOCKING 0x0 ;  /* 0x0000000000007b1d */ /* 0x000fec0000010000 */
.L_x_21:
[----:B------:R-:W-:Y:S05]  /*17c0*/  BRA.U UP3, `(.L_x_22) ;  /* 0x0000001103947547 */ /* 0x000fea000b800000 */
[----:B------:R-:W2:Y:S01]  /*17d0*/  LDCU UR6, c[0x0][0x38c] ;  /* 0x00007180ff0677ac */ /* 0x000ea20008000800 */
[----:B------:R-:W-:Y:S01]  /*17e0*/  PLOP3.LUT P1, PT, PT, PT, UP4, 0x80, 0x8 ;  /* 0x000000000008781c */ /* 0x000fe20003f2f048 */
[----:B------:R-:W-:Y:S01]  /*17f0*/  IMAD.MOV.U32 R12, RZ, RZ, 0x1 ;  /* 0x00000001ff0c7424 */ /* 0x000fe200078e00ff */
[----:B------:R-:W-:Y:S02]  /*1800*/  ISETP.NE.AND P2, PT, R0, RZ, P3 ;  /* 0x000000ff0000720c */ /* 0x000fe40001f45270 */
[----:B------:R-:W-:Y:S02]  /*1810*/  CS2R R10, SRZ ;  /* 0x00000000000a7805 */ /* 0x000fe4000001ff00 */
[----:B------:R-:W-:Y:S01]  /*1820*/  PLOP3.LUT P1, PT, P1, PT, PT, 0x8, 0x80 ;  /* 0x000000000080781c */ /* 0x000fe20000f2e170 */
[----:B------:R-:W-:Y:S01]  /*1830*/  IMAD.MOV.U32 R9, RZ, RZ, RZ ;  /* 0x000000ffff097224 */ /* 0x000fe200078e00ff */
[----:B------:R-:W3:Y:S01]  /*1840*/  LDCU UR38, c[0x0][0x370] ;  /* 0x00006e00ff2677ac */ /* 0x000ee20008000800 */
[----:B------:R-:W-:Y:S01]  /*1850*/  IMAD.MOV.U32 R8, RZ, RZ, 0x1 ;  /* 0x00000001ff087424 */ /* 0x000fe200078e00ff */
[----:B------:R-:W4:Y:S01]  /*1860*/  LDCU.64 UR26, c[0x0][0x348] ;  /* 0x00006900ff1a77ac */ /* 0x000f220008000a00 */
[----:B------:R-:W-:Y:S01]  /*1870*/  ULEA.HI UR42, UR22, UR44, URZ, 0x1a ;  /* 0x0000002c162a7291 */ /* 0x000fe2000f8fd0ff */
[----:B------:R-:W1:Y:S01]  /*1880*/  LDCU UR37, c[0x0][0x374] ;  /* 0x00006e80ff2577ac */ /* 0x000e620008000800 */
[----:B--2---:R-:W-:-:S02]  /*1890*/  UIADD3 UR5, UPT, UPT, UR6, 0x3f, URZ ;  /* 0x0000003f06057890 */ /* 0x004fc4000fffe0ff */
[----:B------:R-:W-:Y:S02]  /*18a0*/  UIADD3 UR48, UPT, UPT, UR6, 0x7e, URZ ;  /* 0x0000007e06307890 */ /* 0x000fe4000fffe0ff */
[----:B------:R-:W-:Y:S01]  /*18b0*/  USHF.R.S32.HI UR4, URZ, 0x1f, UR5 ;  /* 0x0000001fff047899 */ /* 0x000fe20008011405 */
[----:B------:R-:W-:-:S03]  /*18c0*/  UMOV UR7, URZ ;  /* 0x000000ff00077c82 */ /* 0x000fc60008000000 */
[----:B------:R-:W-:Y:S02]  /*18d0*/  ULEA.HI UR4, UR4, UR5, URZ, 0x6 ;  /* 0x0000000504047291 */ /* 0x000fe4000f8f30ff */
[----:B------:R-:W-:Y:S02]  /*18e0*/  UIADD3 UR5, UPT, UPT, UR6, -0x1, URZ ;  /* 0xffffffff06057890 */ /* 0x000fe4000fffe0ff */
[----:B------:R-:W-:Y:S02]  /*18f0*/  USHF.R.S32.HI UR40, URZ, 0x6, UR4 ;  /* 0x00000006ff287899 */ /* 0x000fe40008011404 */
[----:B------:R-:W-:Y:S02]  /*1900*/  UISETP.GE.U32.AND UP1, UPT, UR5, -0x7f, UPT ;  /* 0xffffff810500788c */ /* 0x000fe4000bf26070 */
[----:B------:R-:W-:-:S04]  /*1910*/  UISETP.LT.U32.AND UP0, UPT, UR40, 0x2, UPT ;  /* 0x000000022800788c */ /* 0x000fc8000bf01070 */
[----:B------:R-:W-:Y:S02]  /*1920*/  USEL UR39, UR40, 0x2, UP0 ;  /* 0x0000000228277887 */ /* 0x000fe40008000000 */
[----:B------:R-:W-:Y:S02]  /*1930*/  UISETP.NE.AND UP0, UPT, UR23, URZ, UPT ;  /* 0x000000ff1700728c */ /* 0x000fe4000bf05270 */
[----:B------:R-:W-:Y:S02]  /*1940*/  UIADD3 UR4, UPT, UPT, UR39, -0x1, URZ ;  /* 0xffffffff27047890 */ /* 0x000fe4000fffe0ff */
[----:B------:R-:W-:Y:S02]  /*1950*/  @UP1 UIADD3 UR4, UPT, UPT, UR39, URZ, URZ ;  /* 0x000000ff27041290 */ /* 0x000fe4000fffe0ff */
[----:B------:R-:W-:Y:S02]  /*1960*/  USEL UR23, UR46, 0x2, UP0 ;  /* 0x000000022e177887 */ /* 0x000fe40008000000 */
[----:B------:R-:W-:-:S02]  /*1970*/  UIADD3 UR43, UPT, UPT, UR40, -UR39, URZ ;  /* 0x80000027282b7290 */ /* 0x000fc4000fffe0ff */
[----:B------:R-:W-:Y:S02]  /*1980*/  UIADD3 UR25, UPT, UPT, UR4, 0x1, URZ ;  /* 0x0000000104197890 */ /* 0x000fe4000fffe0ff */
[----:B-1-34-:R-:W-:-:S12]  /*1990*/  UIADD3 UR41, UPT, UPT, -UR4, URZ, URZ ;  /* 0x000000ff04297290 */ /* 0x01afd8000fffe1ff */
.L_x_42:
[----:B------:R-:W-:Y:S01]  /*19a0*/  UISETP.NE.AND UP0, UPT, UR47, URZ, UPT ;  /* 0x000000ff2f00728c */ /* 0x000fe2000bf05270 */
[----:B------:R-:W1:Y:S08]  /*19b0*/  S2UR UR47, SR_CgaCtaId ;  /* 0x00000000002f79c3 */ /* 0x000e700000008800 */
[----:B------:R-:W-:Y:S05]  /*19c0*/  BRA.U UP0, `(.L_x_23) ;  /* 0x0000000100347547 */ /* 0x000fea000b800000 */
[----:B------:R-:W2:Y:S01]  /*19d0*/  S2R R0, SR_CgaCtaId ;  /* 0x0000000000007919 */ /* 0x000ea20000008800 */
[----:B------:R-:W-:-:S04]  /*19e0*/  MOV R2, 0x400 ;  /* 0x0000040000027802 */ /* 0x000fc80000000f00 */
[----:B--2---:R-:W-:Y:S02]  /*19f0*/  LEA R0, R0, R2, 0x18 ;  /* 0x0000000200007211 */ /* 0x004fe400078ec0ff */
[----:B------:R-:W-:-:S03]  /*1a00*/  SHF.L.U32 R2, R8, 0x1f, RZ ;  /* 0x0000001f08027819 */ /* 0x000fc600000006ff */
[----:B------:R-:W-:-:S04]  /*1a10*/  IMAD R0, R9, 0x8, R0 ;  /* 0x0000000809007824 */ /* 0x000fc800078e0200 */
[----:B------:R-:W2:Y:S02]  /*1a20*/  SYNCS.PHASECHK.TRANS64.TRYWAIT P0, [R0+URZ+0xe0], R2 ;  /* 0x0000e002000075a7 */ /* 0x000ea400080011ff */
[----:B--2---:R-:W-:Y:S05]  /*1a30*/  @!P0 BRA `(.L_x_24) ;  /* 0x0000007000888947 */ /* 0x004fea0003800000 */
.L_x_147:
[----:B------:R-:W-:Y:S01]  /*1a40*/  VIADD R9, R9, 0x1 ;  /* 0x0000000109097836 */ /* 0x000fe20000000000 */
[----:B------:R2:W-:Y:S04]  /*1a50*/  SYNCS.ARRIVE.TRANS64.A1T0 RZ, [R0+URZ+0xd0], RZ ;  /* 0x0000d0ff00ff79a7 */ /* 0x0005e800081000ff */
[----:B------:R-:W-:-:S04]  /*1a60*/  ISETP.NE.AND P0, PT, R9, 0x2, PT ;  /* 0x000000020900780c */ /* 0x000fc80003f05270 */
[----:B------:R-:W-:Y:S02]  /*1a70*/  SEL R9, R9, RZ, P0 ;  /* 0x000000ff09097207 */ /* 0x000fe40000000000 */
[----:B--2---:R-:W-:-:S04]  /*1a80*/  SEL R0, RZ, 0x1, P0 ;  /* 0x00000001ff007807 */ /* 0x004fc80000000000 */
[----:B------:R-:W-:-:S07]  /*1a90*/  LOP3.LUT R8, R8, R0, RZ, 0x3c, !PT ;  /* 0x0000000008087212 */ /* 0x000fce00078e3cff */
.L_x_23:
[----:B------:R-:W-:Y:S01]  /*1aa0*/  UMOV UR6, 0x400 ;  /* 0x0000040000067882 */ /* 0x000fe20000000000 */
[----:B------:R-:W-:Y:S01]  /*1ab0*/  SHF.L.U32 R0, R12, 0x1f, RZ ;  /* 0x0000001f0c007819 */ /* 0x000fe200000006ff */
[----:B-1----:R-:W-:Y:S02]  /*1ac0*/  ULEA UR6, UR47, UR6, 0x18 ;  /* 0x000000062f067291 */ /* 0x002fe4000f8ec0ff */
[----:B------:R-:W-:Y:S02]  /*1ad0*/  UISETP.GE.U32.AND UP0, UPT, UR48, 0x7f, UPT ;  /* 0x0000007f3000788c */ /* 0x000fe4000bf06070 */
[----:B------:R-:W-:Y:S02]  /*1ae0*/  ULEA UR4, UR7, UR6, 0x3 ;  /* 0x0000000607047291 */ /* 0x000fe4000f8e18ff */
[----:B------:R-:W-:Y:S01]  /*1af0*/  ULEA UR11, UR20, UR44, 0x7 ;  /* 0x0000002c140b7291 */ /* 0x000fe2000f8e38ff */
[----:B------:R-:W-:-:S06]  /*1b00*/  UMOV UR13, URZ ;  /* 0x000000ff000d7c82 */ /* 0x000fcc0008000000 */
[----:B------:R1:W2:Y:S01]  /*1b10*/  SYNCS.PHASECHK.TRANS64.TRYWAIT P0, [UR4+0x10], R0 ;  /* 0x00001000ff0075a7 */ /* 0x0002a20008001104 */
[----:B------:R-:W-:-:S04]  /*1b20*/  ULEA.HI UR4, UR24, UR24, URZ, 0x1 ;  /* 0x0000001818047291 */ /* 0x000fc8000f8f08ff */
[----:B------:R-:W-:-:S04]  /*1b30*/  USHF.L.U32 UR4, UR4, 0x6, URZ ;  /* 0x0000000604047899 */ /* 0x000fc800080006ff */
[----:B------:R-:W-:-:S04]  /*1b40*/  ULOP3.LUT UR35, UR4, 0xffffff80, URZ, 0xc0, !UPT ;  /* 0xffffff8004237892 */ /* 0x000fc8000f8ec0ff */
[----:B------:R-:W-:Y:S01]  /*1b50*/  UIADD3 UR35, UPT, UPT, UR42, UR35, URZ ;  /* 0x000000232a237290 */ /* 0x000fe2000fffe0ff */
[----:B------:R-:W-:Y:S11]  /*1b60*/  BRA.U !UP0, `(.L_x_25) ;  /* 0x0000000108c47547 */ /* 0x000ff6000b800000 */
[----:B------:R-:W-:Y:S01]  /*1b70*/  UMOV UR16, UR41 ;  /* 0x0000002900107c82 */ /* 0x000fe20008000000 */
[----:B------:R-:W-:Y:S01]  /*1b80*/  UMOV UR4, UR7 ;  /* 0x0000000700047c82 */ /* 0x000fe20008000000 */
[----:B------:R-:W-:-:S05]  /*1b90*/  UMOV UR34, URZ ;  /* 0x000000ff00227c82 */ /* 0x000fca0008000000 */
.L_x_31:
[----:B------:R-:W-:Y:S01]  /*1ba0*/  ULEA UR33, UR4, UR6, 0x3 ;  /* 0x0000000604217291 */ /* 0x000fe2000f8e18ff */
[----:B------:R-:W-:Y:S01]  /*1bb0*/  @P3 MOV R2, 0x8000 ;  /* 0x0000800000023802 */ /* 0x000fe20000000f00 */
[----:B--234-:R-:W-:Y:S10]  /*1bc0*/  @P0 BRA `(.L_x_26) ;  /* 0x00000000000c0947 */ /* 0x01cff40003800000 */
[----:B------:R-:W-:-:S04]  /*1bd0*/  SHF.L.U32 R3, R12, 0x1f, RZ ;  /* 0x0000001f0c037819 */ /* 0x000fc800000006ff */
[----:B------:R-:W2:Y:S02]  /*1be0*/  SYNCS.PHASECHK.TRANS64.TRYWAIT P0, [UR33+0x10], R3 ;  /* 0x00001003ff0075a7 */ /* 0x000ea40008001121 */
[----:B--2---:R-:W-:Y:S05]  /*1bf0*/  @!P0 BRA `(.L_x_27) ;  /* 0x00000070002c8947 */ /* 0x004fea0003800000 */
.L_x_26:
[----:B------:R2:W-:Y:S01]  /*1c00*/  @P3 SYNCS.ARRIVE.TRANS64 RZ, [UR33], R2 ;  /* 0x00000002ffff39a7 */ /* 0x0005e20008000021 */
[----:B------:R-:W-:Y:S02]  /*1c10*/  ULOP3.LUT UR5, UR23, 0x2, URZ, 0xfc, !UPT ;  /* 0x0000000217057892 */ /* 0x000fe4000f8efcff */
[----:B------:R-:W-:Y:S02]  /*1c20*/  UIADD3 UR16, UPT, UPT, UR16, 0x1, URZ ;  /* 0x0000000110107890 */ /* 0x000fe4000fffe0ff */
[----:B------:R-:W-:Y:S02]  /*1c30*/  UISETP.NE.AND UP0, UPT, UR5, 0x2, UPT ;  /* 0x000000020500788c */ /* 0x000fe4000bf05270 */
[----:B------:R-:W-:-:S07]  /*1c40*/  UISETP.NE.AND UP2, UPT, UR16, 0x1, UPT ;  /* 0x000000011000788c */ /* 0x000fce000bf45270 */
[----:B------:R-:W-:Y:S05]  /*1c50*/  BRA.U UP0, `(.L_x_28) ;  /* 0x0000000100047547 */ /* 0x000fea000b800000 */
[----:B------:R-:W-:Y:S05]  /*1c60*/  BPT.TRAP 0x1 ;  /* 0x000000040000795c */ /* 0x000fea0000300000 */
.L_x_28:
[----:B------:R-:W-:Y:S04]  /*1c70*/  BSSY.RECONVERGENT B0, `(.L_x_29) ;  /* 0x0000003000007945 */ /* 0x000fe80003800200 */
[----:B------:R-:W-:Y:S05]  /*1c80*/  @!P2 BRA `(.L_x_30) ;  /* 0x000000000004a947 */ /* 0x000fea0003800000 */
[----:B------:R-:W-:Y:S05]  /*1c90*/  BPT.TRAP 0x1 ;  /* 0x000000040000795c */ /* 0x000fea0000300000 */
.L_x_30:
[----:B------:R-:W-:Y:S05]  /*1ca0*/  BSYNC.RECONVERGENT B0 ;  /* 0x0000000000007941 */ /* 0x000fea0003800200 */
.L_x_29:
[----:B------:R-:W-:Y:S02]  /*1cb0*/  UIADD3 UR5, UPT, UPT, UR4, 0x1, URZ ;  /* 0x0000000104057890 */ /* 0x000fe4000fffe0ff */
[----:B------:R-:W-:Y:S02]  /*1cc0*/  UIADD3 UR14, UP1, UPT, UR26, 0x80, URZ ;  /* 0x000000801a0e7890 */ /* 0x000fe4000ff3e0ff */
[----:B------:R-:W-:Y:S02]  /*1cd0*/  UISETP.NE.AND UP0, UPT, UR5, 0x2, UPT ;  /* 0x000000020500788c */ /* 0x000fe4000bf05270 */
[----:B------:R-:W-:Y:S02]  /*1ce0*/  ULOP3.LUT UR33, UR33, 0xfefffff8, URZ, 0xc0, !UPT ;  /* 0xfefffff821217892 */ /* 0x000fe4000f8ec0ff */
[----:B------:R-:W-:Y:S02]  /*1cf0*/  USEL UR8, URZ, 0x1, UP0 ;  /* 0x00000001ff087887 */ /* 0x000fe40008000000 */
[----:B------:R-:W-:-:S02]  /*1d00*/  USEL UR7, UR5, URZ, UP0 ;  /* 0x000000ff05077287 */ /* 0x000fc40008000000 */
[----:B------:R-:W-:Y:S02]  /*1d10*/  UIADD3.X UR15, UPT, UPT, URZ, UR27, URZ, UP1, !UPT ;  /* 0x0000001bff0f7290 */ /* 0x000fe40008ffe4ff */
[----:B------:R-:W-:Y:S01]  /*1d20*/  ULEA UR5, UR7, UR6, 0x3 ;  /* 0x0000000607057291 */ /* 0x000fe2000f8e18ff */
[----:B------:R-:W-:Y:S01]  /*1d30*/  LOP3.LUT R12, R12, UR8, RZ, 0x3c, !PT ;  /* 0x000000080c0c7c12 */ /* 0x000fe2000f8e3cff */
[----:B------:R-:W-:Y:S02]  /*1d40*/  USHF.L.U32 UR8, UR4, 0xd, URZ ;  /* 0x0000000d04087899 */ /* 0x000fe400080006ff */
[----:B------:R-:W-:Y:S01]  /*1d50*/  UIADD3 UR4, UP0, UPT, UR26, 0x180, URZ ;  /* 0x000001801a047890 */ /* 0x000fe2000ff1e0ff */
[----:B-1----:R-:W-:Y:S01]  /*1d60*/  SHF.L.U32 R0, R12, 0x1f, RZ ;  /* 0x0000001f0c007819 */ /* 0x002fe200000006ff */
[----:B------:R-:W-:Y:S02]  /*1d70*/  ULEA UR32, UR22, UR8, 0x1 ;  /* 0x0000000816207291 */ /* 0x000fe4000f8e08ff */
[----:B------:R-:W-:Y:S01]  /*1d80*/  UPRMT UR13, URZ, 0x5410, UR21 ;  /* 0x00005410ff0d7896 */ /* 0x000fe20008000015 */
[----:B------:R3:W4:Y:S01]  /*1d90*/  SYNCS.PHASECHK.TRANS64.TRYWAIT P0, [UR5+0x10], R0 ;  /* 0x00001000ff0075a7 */ /* 0x0007220008001105 */
[----:B------:R-:W-:-:S02]  /*1da0*/  UIADD3 UR32, UPT, UPT, UR6, 0x4300, UR32 ;  /* 0x0000430006207890 */ /* 0x000fc4000fffe020 */
[----:B------:R-:W-:Y:S02]  /*1db0*/  UIADD3 UR8, UPT, UPT, UR6, 0x8300, UR8 ;  /* 0x0000830006087890 */ /* 0x000fe4000fffe008 */
[----:B------:R-:W-:Y:S01]  /*1dc0*/  UIADD3.X UR5, UPT, UPT, URZ, UR27, URZ, UP0, !UPT ;  /* 0x0000001bff057290 */ /* 0x000fe200087fe4ff */
[----:B------:R-:W-:Y:S01]  /*1dd0*/  UMOV UR18, 0x0 ;  /* 0x0000000000127882 */ /* 0x000fe20000000000 */
[----:B------:R-:W-:Y:S01]  /*1de0*/  UMOV UR19, 0x10000000 ;  /* 0x1000000000137882 */ /* 0x000fe20000000000 */
[----:B------:R-:W-:Y:S01]  /*1df0*/  UMOV UR10, UR34 ;  /* 0x00000022000a7c82 */ /* 0x000fe20008000000 */
[----:B------:R-:W-:Y:S01]  /*1e00*/  UMOV UR12, UR36 ;  /* 0x00000024000c7c82 */ /* 0x000fe20008000000 */
[----:B------:R-:W-:Y:S01]  /*1e10*/  UMOV UR9, UR33 ;  /* 0x0000002100097c82 */ /* 0x000fe20008000000 */
[----:B------:R1:W-:Y:S03]  /*1e20*/  UTMALDG.3D.MULTICAST.2CTA [UR32], [UR14], UR13, desc[UR18] ;  /* 0x000012200e0073b4 */ /* 0x0003e6000821180d */
[----:B------:R2:W-:Y:S01]  /*1e30*/  UTMALDG.3D.2CTA [UR8], [UR4], desc[UR18] ;  /* 0x00001208040075b4 */ /* 0x0005e20008211000 */
[----:B-1----:R-:W-:Y:S01]  /*1e40*/  UIADD3 UR34, UPT, UPT, UR34, 0x40, URZ ;  /* 0x0000004022227890 */ /* 0x002fe2000fffe0ff */
[----:B------:R-:W-:Y:S01]  /*1e50*/  UMOV UR13, UR25 ;  /* 0x00000019000d7c82 */ /* 0x000fe20008000000 */
[----:B--2---:R-:W-:Y:S01]  /*1e60*/  UMOV UR4, UR7 ;  /* 0x0000000700047c82 */ /* 0x004fe20008000000 */
[----:B------:R-:W-:Y:S09]  /*1e70*/  BRA.U UP2, `(.L_x_31) ;  /* 0xfffffffd02487547 */ /* 0x000ff2000b83ffff */
.L_x_25:
[----:B------:R-:W-:Y:S01]  /*1e80*/  ULEA UR4, UR7, UR6, 0x3 ;  /* 0x0000000607047291 */ /* 0x000fe2000f8e18ff */
[----:B-1-3--:R-:W-:Y:S01]  /*1e90*/  SHF.L.U32 R0, R12, 0x1f, RZ ;  /* 0x0000001f0c007819 */ /* 0x00afe200000006ff */
[----:B------:R-:W-:Y:S01]  /*1ea0*/  @!P1 SYNCS.ARRIVE.TRANS64.A1T0 RZ, [UR6+0x68], RZ ;  /* 0x000068ffffff99a7 */ /* 0x000fe20008100006 */
[----:B------:R-:W-:-:S06]  /*1eb0*/  UISETP.GT.AND UP0, UPT, UR40, UR39, UPT ;  /* 0x000000272800728c */ /* 0x000fcc000bf04270 */
[----:B--2-4-:R1:W2:Y:S03]  /*1ec0*/  SYNCS.PHASECHK.TRANS64.TRYWAIT P0, [UR4+0x10], R0 ;  /* 0x00001000ff0075a7 */ /* 0x0142a60008001104 */
[----:B------:R-:W-:Y:S05]  /*1ed0*/  BRA.U !UP0, `(.L_x_32) ;  /* 0x0000000108c47547 */ /* 0x000fea000b800000 */
[----:B------:R-:W-:Y:S01]  /*1ee0*/  UIADD3 UR24, UPT, UPT, UR43, UR13, URZ ;  /* 0x0000000d2b187290 */ /* 0x000fe2000fffe0ff */
[----:B------:R-:W-:-:S11]  /*1ef0*/  UMOV UR4, UR7 ;  /* 0x0000000700047c82 */ /* 0x000fd60008000000 */
.L_x_38:
[----:B------:R-:W-:Y:S01]  /*1f00*/  ULEA UR17, UR4, UR6, 0x3 ;  /* 0x0000000604117291 */ /* 0x000fe2000f8e18ff */
[----:B--2---:R-:W-:Y:S01]  /*1f10*/  @P3 MOV R2, 0x8000 ;  /* 0x0000800000023802 */ /* 0x004fe20000000f00 */
[----:B--2-4-:R-:W-:Y:S10]  /*1f20*/  @P0 BRA `(.L_x_33) ;  /* 0x00000000000c0947 */ /* 0x014ff40003800000 */
[----:B------:R-:W-:-:S04]  /*1f30*/  SHF.L.U32 R3, R12, 0x1f, RZ ;  /* 0x0000001f0c037819 */ /* 0x000fc800000006ff */
[----:B------:R-:W2:Y:S02]  /*1f40*/  SYNCS.PHASECHK.TRANS64.TRYWAIT P0, [UR17+0x10], R3 ;  /* 0x00001003ff0075a7 */ /* 0x000ea40008001111 */
[----:B--2---:R-:W-:Y:S05]  /*1f50*/  @!P0 BRA `(.L_x_34) ;  /* 0x0000006c006c8947 */ /* 0x004fea0003800000 */
.L_x_33:
[----:B------:R2:W-:Y:S01]  /*1f60*/  @P3 SYNCS.ARRIVE.TRANS64 RZ, [UR17], R2 ;  /* 0x00000002ffff39a7 */ /* 0x0005e20008000011 */
[----:B------:R-:W-:-:S04]  /*1f70*/  ULOP3.LUT UR5, UR23, 0x2, URZ, 0xfc, !UPT ;  /* 0x0000000217057892 */ /* 0x000fc8000f8efcff */
[----:B------:R-:W-:-:S09]  /*1f80*/  UISETP.NE.AND UP0, UPT, UR5, 0x2, UPT ;  /* 0x000000020500788c */ /* 0x000fd2000bf05270 */
[----:B------:R-:W-:Y:S05]  /*1f90*/  BRA.U UP0, `(.L_x_35) ;  /* 0x0000000100047547 */ /* 0x000fea000b800000 */
[----:B------:R-:W-:Y:S05]  /*1fa0*/  BPT.TRAP 0x1 ;  /* 0x000000040000795c */ /* 0x000fea0000300000 */
.L_x_35:
[----:B------:R-:W-:Y:S04]  /*1fb0*/  BSSY.RECONVERGENT B0, `(.L_x_36) ;  /* 0x0000003000007945 */ /* 0x000fe80003800200 */
[----:B------:R-:W-:Y:S05]  /*1fc0*/  @!P2 BRA `(.L_x_37) ;  /* 0x000000000004a947 */ /* 0x000fea0003800000 */
[----:B------:R-:W-:Y:S05]  /*1fd0*/  BPT.TRAP 0x1 ;  /* 0x000000040000795c */ /* 0x000fea0000300000 */
.L_x_37:
[----:B------:R-:W-:Y:S05]  /*1fe0*/  BSYNC.RECONVERGENT B0 ;  /* 0x0000000000007941 */ /* 0x000fea0003800200 */
.L_x_36:
[----:B------:R-:W-:Y:S02]  /*1ff0*/  UIADD3 UR5, UPT, UPT, UR4, 0x1, URZ ;  /* 0x0000000104057890 */ /* 0x000fe4000fffe0ff */
[----:B------:R-:W-:Y:S02]  /*2000*/  USHF.L.U32 UR18, UR13, 0x6, URZ ;  /* 0x000000060d127899 */ /* 0x000fe400080006ff */
[----:B------:R-:W-:Y:S02]  /*2010*/  UISETP.NE.AND UP0, UPT, UR5, 0x2, UPT ;  /* 0x000000020500788c */ /* 0x000fe4000bf05270 */
[----:B------:R-:W-:Y:S02]  /*2020*/  ULOP3.LUT UR17, UR17, 0xfefffff8, URZ, 0xc0, !UPT ;  /* 0xfefffff811117892 */ /* 0x000fe4000f8ec0ff */
[----:B------:R-:W-:Y:S02]  /*2030*/  USEL UR8, URZ, 0x1, UP0 ;  /* 0x00000001ff087887 */ /* 0x000fe40008000000 */
[----:B------:R-:W-:-:S02]  /*2040*/  USEL UR7, UR5, URZ, UP0 ;  /* 0x000000ff05077287 */ /* 0x000fc40008000000 */
[----:B------:R-:W-:Y:S02]  /*2050*/  UIADD3 UR14, UP0, UPT, UR26, 0x180, URZ ;  /* 0x000001801a0e7890 */ /* 0x000fe4000ff1e0ff */
        /* <DEDUP_REMOVED lines=9> */
[----:B------:R-:W-:Y:S02]  /*20f0*/  UIADD3.X UR5, UPT, UPT, URZ, UR27, URZ, UP1, !UPT ;  /* 0x0000001bff057290 */ /* 0x000fe40008ffe4ff */
[----:B------:R-:W-:Y:S02]  /*2100*/  UIADD3 UR8, UPT, UPT, UR6, 0x8300, UR8 ;  /* 0x0000830006087890 */ /* 0x000fe4000fffe008 */
[----:B------:R-:W-:Y:S01]  /*2110*/  UIADD3.X UR15, UPT, UPT, URZ, UR27, URZ, UP0, !UPT ;  /* 0x0000001bff0f7290 */ /* 0x000fe200087fe4ff */
[----:B------:R-:W-:Y:S01]  /*2120*/  UMOV UR28, 0x0 ;  /* 0x00000000001c7882 */ /* 0x000fe20000000000 */
[----:B------:R-:W-:Y:S01]  /*2130*/  UMOV UR29, 0x10000000 ;  /* 0x10000000001d7882 */ /* 0x000fe20000000000 */
[----:B------:R-:W-:Y:S01]  /*2140*/  UMOV UR19, UR35 ;  /* 0x0000002300137c82 */ /* 0x000fe20008000000 */
[----:B------:R-:W-:Y:S01]  /*2150*/  UMOV UR20, UR36 ;  /* 0x0000002400147c82 */ /* 0x000fe20008000000 */
[----:B------:R-:W-:Y:S01]  /*2160*/  UMOV UR12, UR36 ;  /* 0x00000024000c7c82 */ /* 0x000fe20008000000 */
[----:B------:R1:W-:Y:S01]  /*2170*/  UTMALDG.3D.MULTICAST.2CTA [UR16], [UR4], UR10, desc[UR28] ;  /* 0x00001c10040073b4 */ /* 0x0003e2000821180a */
[----:B------:R-:W-:Y:S01]  /*2180*/  UMOV UR9, UR17 ;  /* 0x0000001100097c82 */ /* 0x000fe20008000000 */
[----:B------:R-:W-:-:S04]  /*2190*/  UIADD3 UR13, UPT, UPT, UR13, 0x1, URZ ;  /* 0x000000010d0d7890 */ /* 0x000fc8000fffe0ff */
[----:B------:R-:W-:Y:S01]  /*21a0*/  UISETP.NE.AND UP0, UPT, UR13, UR24, UPT ;  /* 0x000000180d00728c */ /* 0x000fe2000bf05270 */
[----:B-1----:R-:W-:Y:S01]  /*21b0*/  UMOV UR10, UR18 ;  /* 0x00000012000a7c82 */ /* 0x002fe20008000000 */
[----:B------:R-:W-:Y:S01]  /*21c0*/  UMOV UR4, UR7 ;  /* 0x0000000700047c82 */ /* 0x000fe20008000000 */
[----:B------:R3:W-:Y:S06]  /*21d0*/  UTMALDG.3D.2CTA [UR8], [UR14], desc[UR28] ;  /* 0x00001c080e0075b4 */ /* 0x0007ec0008211000 */
[----:B---3--:R-:W-:Y:S05]  /*21e0*/  BRA.U UP0, `(.L_x_38) ;  /* 0xfffffffd00447547 */ /* 0x008fea000b83ffff */
.L_x_32:
[C---:B------:R-:W-:Y:S01]  /*21f0*/  LEA R3, R11.reuse, UR6, 0x3 ;  /* 0x000000060b037c11 */ /* 0x040fe2000f8e18ff */
[----:B------:R-:W-:Y:S01]  /*2200*/  NOP ;  /* 0x0000000000007918 */ /* 0x000fe20000000000 */
[----:B-1----:R-:W-:Y:S02]  /*2210*/  SHF.L.U32 R0, R10, 0x1f, RZ ;  /* 0x0000001f0a007819 */ /* 0x002fe400000006ff */
[----:B------:R-:W-:Y:S02]  /*2220*/  LEA R4, R11, UR6, 0x4 ;  /* 0x000000060b047c11 */ /* 0x000fe4000f8e20ff */
[----:B--2-4-:R-:W1:Y:S02]  /*2230*/  SYNCS.PHASECHK.TRANS64.TRYWAIT P0, [R3+URZ+0x70], R0 ;  /* 0x00007000030075a7 */ /* 0x014e6400080011ff */
[----:B-1----:R-:W-:Y:S05]  /*2240*/  @!P0 BRA `(.L_x_39) ;  /* 0x0000006800c88947 */ /* 0x002fea0003800000 */
.L_x_150:
[----:B------:R-:W2:Y:S01]  /*2250*/  LDS.128 R4, [R4+0x100] ;  /* 0x0001000004047984 */ /* 0x000ea20000000c00 */
[----:B------:R-:W-:Y:S01]  /*2260*/  UISETP.GE.AND UP0, UPT, UR45, 0x1, UPT ;  /* 0x000000012d00788c */ /* 0x000fe2000bf06270 */
[----:B------:R-:W-:Y:S01]  /*2270*/  @!PT LDS RZ, [RZ] ;  /* 0x00000000fffff984 */ /* 0x000fe20000000800 */
[----:B------:R-:W-:Y:S01]  /*2280*/  @!PT LDS RZ, [RZ] ;  /* 0x00000000fffff984 */ /* 0x000fe20000000800 */
[----:B------:R-:W-:Y:S01]  /*2290*/  @!PT LDS RZ, [RZ] ;  /* 0x00000000fffff984 */ /* 0x000fe20000000800 */
[----:B------:R-:W-:Y:S01]  /*22a0*/  @!PT LDS RZ, [RZ] ;  /* 0x00000000fffff984 */ /* 0x000fe20000000800 */
[----:B------:R3:W-:Y:S06]  /*22b0*/  MEMBAR.ALL.CTA ;  /* 0x0000000000007992 */ /* 0x0007ec0000008000 */
[----:B---3--:R-:W3:Y:S01]  /*22c0*/  FENCE.VIEW.ASYNC.S ;  /* 0x00000000000073c6 */ /* 0x008ee20000000000 */
[----:B--2---:R-:W-:-:S13]  /*22d0*/  LOP3.LUT P0, RZ, R6, 0x1, RZ, 0xc0, !PT ;  /* 0x0000000106ff7812 */ /* 0x004fda000780c0ff */
[----:B---3--:R-:W-:Y:S01]  /*22e0*/  VOTEU.ANY UP1, P0 ;  /* 0x0000000000ff7886 */ /* 0x008fe20000020100 */
[----:B------:R-:W-:-:S13]  /*22f0*/  PLOP3.LUT P0, PT, PT, PT, UP1, 0x80, 0x8 ;  /* 0x000000000008781c */ /* 0x000fda0003f0f018 */
[----:B-1----:R-:W-:Y:S02]  /*2300*/  @P0 LOP3.LUT R0, R5, 0xffff, RZ, 0xc0, !PT ;  /* 0x0000ffff05000812 */ /* 0x002fe400078ec0ff */
[----:B------:R-:W-:Y:S02]  /*2310*/  @P0 MOV R2, R4 ;  /* 0x0000000400020202 */ /* 0x000fe40000000f00 */
[----:B------:R-:W-:Y:S01]  /*2320*/  @P0 R2UR UR5, R0 ;  /* 0x00000000000502ca */ /* 0x000fe200000e0000 */
[----:B------:R-:W-:Y:S01]  /*2330*/  VIADD R0, R3, 0x80 ;  /* 0x0000008003007836 */ /* 0x000fe20000000000 */
[----:B------:R-:W-:Y:S02]  /*2340*/  @P0 SHF.R.U32.HI R4, RZ, 0x10, R5 ;  /* 0x00000010ff040819 */ /* 0x000fe40000011605 */
[----:B------:R-:W-:Y:S02]  /*2350*/  @P0 R2UR UR8, R2 ;  /* 0x00000000020802ca */ /* 0x000fe400000e0000 */
[----:B------:R-:W-:-:S02]  /*2360*/  PRMT R0, RZ, 0x654, R0 ;  /* 0x00000654ff007816 */ /* 0x000fc40000000000 */
[----:B------:R-:W-:Y:S02]  /*2370*/  @P0 R2UR UR4, R4 ;  /* 0x00000000040402ca */ /* 0x000fe400000e0000 */
[----:B------:R1:W-:Y:S03]  /*2380*/  SYNCS.ARRIVE.TRANS64.RED.A1T0 RZ, [R0+URZ], RZ ;  /* 0x000000ff00ff79a7 */ /* 0x0003e600081004ff */
[----:B------:R-:W-:-:S04]  /*2390*/  @UP1 UMOV UR30, UR5 ;  /* 0x00000005001e1c82 */ /* 0x000fc80008000000 */
[----:B------:R-:W-:-:S04]  /*23a0*/  @UP1 UMOV UR31, UR8 ;  /* 0x00000008001f1c82 */ /* 0x000fc80008000000 */
[----:B------:R-:W-:Y:S01]  /*23b0*/  @UP1 UMOV UR36, UR4 ;  /* 0x0000000400241c82 */ /* 0x000fe20008000000 */
[----:B------:R-:W-:Y:S05]  /*23c0*/  BRA.U !UP0, `(.L_x_40) ;  /* 0x0000000108d47547 */ /* 0x000fea000b800000 */
[----:B------:R-:W2:Y:S01]  /*23d0*/  LDCU.128 UR12, c[0x0][0xb10] ;  /* 0x00016200ff0c77ac */ /* 0x000ea20008000c00 */
[----:B------:R-:W3:Y:S01]  /*23e0*/  LDCU UR24, c[0x0][0xb20] ;  /* 0x00016400ff1877ac */ /* 0x000ee20008000800 */
[----:B------:R-:W4:Y:S01]  /*23f0*/  LDCU UR20, c[0x0][0xb0c] ;  /* 0x00016180ff1477ac */ /* 0x000f220008000800 */
[----:B------:R-:W1:Y:S01]  /*2400*/  LDCU.64 UR10, c[0x0][0xb28] ;  /* 0x00016500ff0a77ac */ /* 0x000e620008000a00 */
[----:B------:R-:W-:Y:S02]  /*2410*/  UISETP.NE.AND UP3, UPT, UR45, 0x1, UPT ;  /* 0x000000012d00788c */ /* 0x000fe4000bf65270 */
[----:B--2---:R-:W-:Y:S02]  /*2420*/  UIMAD.WIDE.U32 UR8, UR37, UR15, URZ ;  /* 0x0000000f250872a5 */ /* 0x004fe4000f8e00ff */
[----:B------:R-:W-:Y:S02]  /*2430*/  UIMAD.WIDE.U32 UR4, UR38, UR12, URZ ;  /* 0x0000000c260472a5 */ /* 0x000fe4000f8e00ff */
[----:B------:R-:W-:-:S02]  /*2440*/  UISETP.NE.AND UP0, UPT, UR14, 0x1, UPT ;  /* 0x000000010e00788c */ /* 0x000fc4000bf05270 */
[----:B------:R-:W-:Y:S01]  /*2450*/  UIMAD.WIDE.U32 UR28, UR30, UR15, URZ ;  /* 0x0000000f1e1c72a5 */ /* 0x000fe2000f8e00ff */
[----:B------:R-:W-:Y:S02]  /*2460*/  UMOV UR8, UR9 ;  /* 0x0000000900087c82 */ /* 0x000fe40008000000 */
[----:B------:R-:W-:Y:S01]  /*2470*/  UMOV UR4, UR5 ;  /* 0x0000000500047c82 */ /* 0x000fe20008000000 */
[----:B---3--:R-:W-:Y:S02]  /*2480*/  USHF.R.U32.HI UR8, URZ, UR24, UR8 ;  /* 0x00000018ff087299 */ /* 0x008fe40008011608 */
[----:B----4-:R-:W-:Y:S02]  /*2490*/  UISETP.NE.AND UP2, UPT, UR20, 0x1, UPT ;  /* 0x000000011400788c */ /* 0x010fe4000bf45270 */
[----:B------:R-:W-:Y:S02]  /*24a0*/  USHF.R.U32.HI UR4, URZ, UR13, UR4 ;  /* 0x0000000dff047299 */ /* 0x000fe40008011604 */
[----:B------:R-:W-:-:S02]  /*24b0*/  USEL UR5, UR37, UR8, !UP0 ;  /* 0x0000000825057287 */ /* 0x000fc4000c000000 */
[----:B------:R-:W-:Y:S02]  /*24c0*/  USEL UR8, UR38, UR4, !UP2 ;  /* 0x0000000426087287 */ /* 0x000fe4000d000000 */
[----:B-1----:R-:W-:Y:S01]  /*24d0*/  UIMAD.WIDE.U32 UR16, UR5, UR10, URZ ;  /* 0x0000000a051072a5 */ /* 0x002fe2000f8e00ff */
[----:B------:R-:W-:Y:S01]  /*24e0*/  UMOV UR4, UR29 ;  /* 0x0000001d00047c82 */ /* 0x000fe20008000000 */
[----:B------:R-:W-:Y:S02]  /*24f0*/  UIMAD.WIDE.U32 UR18, UR31, UR12, URZ ;  /* 0x0000000c1f1272a5 */ /* 0x000fe4000f8e00ff */
[----:B------:R-:W-:-:S03]  /*2500*/  UIMAD.WIDE.U32 UR28, UR8, UR10, URZ ;  /* 0x0000000a081c72a5 */ /* 0x000fc6000f8e00ff */
[----:B------:R-:W-:Y:S01]  /*2510*/  UMOV UR16, UR17 ;  /* 0x0000001100107c82 */ /* 0x000fe20008000000 */
[----:B------:R-:W-:Y:S02]  /*2520*/  USHF.R.U32.HI UR4, URZ, UR24, UR4 ;  /* 0x00000018ff047299 */ /* 0x000fe40008011604 */
[----:B------:R-:W-:Y:S01]  /*2530*/  @UP3 USHF.R.U32.HI UR5, URZ, UR11, UR16 ;  /* 0x0000000bff053299 */ /* 0x000fe20008011610 */
[----:B------:R-:W-:Y:S01]  /*2540*/  UMOV UR18, UR19 ;  /* 0x0000001300127c82 */ /* 0x000fe20008000000 */
[----:B------:R-:W-:Y:S01]  /*2550*/  UMOV UR28, UR29 ;  /* 0x0000001d001c7c82 */ /* 0x000fe20008000000 */
[----:B------:R-:W-:Y:S02]  /*2560*/  USHF.R.U32.HI UR13, URZ, UR13, UR18 ;  /* 0x0000000dff0d7299 */ /* 0x000fe40008011612 */
[----:B------:R-:W-:Y:S02]  /*2570*/  USEL UR4, UR30, UR4, !UP0 ;  /* 0x000000041e047287 */ /* 0x000fe4000c000000 */
[----:B------:R-:W-:-:S02]  /*2580*/  @UP3 USHF.R.U32.HI UR8, URZ, UR11, UR28 ;  /* 0x0000000bff083299 */ /* 0x000fc4000801161c */
[----:B------:R-:W-:Y:S02]  /*2590*/  UIMAD UR9, UR45, UR5, URZ ;  /* 0x000000052d0972a4 */ /* 0x000fe4000f8e02ff */
[----:B------:R-:W-:Y:S02]  /*25a0*/  USEL UR5, UR31, UR13, !UP2 ;  /* 0x0000000d1f057287 */ /* 0x000fe4000d000000 */
[----:B------:R-:W-:Y:S02]  /*25b0*/  UIMAD UR12, UR45, UR8, URZ ;  /* 0x000000082d0c72a4 */ /* 0x000fe4000f8e02ff */
[----:B------:R-:W-:Y:S02]  /*25c0*/  UISETP.GE.AND UP0, UPT, UR4, UR9, UPT ;  /* 0x000000090400728c */ /* 0x000fe4000bf06270 */
[----:B------:R-:W-:Y:S02]  /*25d0*/  UIMAD.WIDE.U32 UR16, UR4, UR10, URZ ;  /* 0x0000000a041072a5 */ /* 0x000fe4000f8e00ff */
[----:B------:R-:W-:-:S02]  /*25e0*/  UISETP.GE.OR UP0, UPT, UR5, UR12, UP0 ;  /* 0x0000000c0500728c */ /* 0x000fc40008706670 */
        /* <DEDUP_REMOVED lines=19> */
.L_x_40:
[----:B------:R-:W2:Y:S02]  /*2720*/  LDCU UR4, c[0x0][0xb30] ;  /* 0x00016600ff0477ac */ /* 0x000ea40008000800 */
[----:B--2---:R-:W-:-:S09]  /*2730*/  UISETP.NE.AND UP0, UPT, UR4, 0x1, UPT ;  /* 0x000000010400788c */ /* 0x004fd2000bf05270 */
        /* <DEDUP_REMOVED lines=18> */
.L_x_41:
[----:B------:R-:W-:Y:S01]  /*2860*/  VIADD R11, R11, 0x1 ;  /* 0x000000010b0b7836 */ /* 0x000fe20000000000 */
[----:B------:R-:W-:Y:S01]  /*2870*/  R2UR UR4, R52 ;  /* 0x00000000340472ca */ /* 0x000fe200000e0000 */
[----:B------:R-:W-:Y:S01]  /*2880*/  UIADD3 UR20, UPT, UPT, UR30, UR63, URZ ;  /* 0x0000003f1e147290 */ /* 0x000fe2000fffe0ff */
[----:B------:R-:W-:Y:S02]  /*2890*/  PLOP3.LUT P1, PT, PT, PT, PT, 0x80, 0x8 ;  /* 0x000000000008781c */ /* 0x000fe40003f2f070 */
[----:B------:R-:W-:-:S04]  /*28a0*/  ISETP.NE.AND P0, PT, R11, 0x2, PT ;  /* 0x000000020b00780c */ /* 0x000fc80003f05270 */
[----:B-1----:R-:W-:Y:S02]  /*28b0*/  SEL R0, RZ, 0x1, P0 ;  /* 0x00000001ff007807 */ /* 0x002fe40000000000 */
[----:B------:R-:W-:Y:S02]  /*28c0*/  SEL R11, R11, RZ, P0 ;  /* 0x000000ff0b0b7207 */ /* 0x000fe40000000000 */
[----:B------:R-:W-:Y:S01]  /*28d0*/  LOP3.LUT R10, R10, R0, RZ, 0x3c, !PT ;  /* 0x000000000a0a7212 */ /* 0x000fe200078e3cff */
[----:B------:R-:W-:Y:S01]  /*28e0*/  UIADD3 UR24, UPT, UPT, UR31, UR4, URZ ;  /* 0x000000041f187290 */ /* 0x000fe2000fffe0ff */
[----:B------:R-:W-:Y:S11]  /*28f0*/  BRA.U UP1, `(.L_x_42) ;  /* 0xfffffff101287547 */ /* 0x000ff6000b83ffff */
[----:B------:R-:W-:Y:S01]  /*2900*/  UIADD3 UR6, UPT, UPT, UR6, 0x10, URZ ;  /* 0x0000001006067890 */ /* 0x000fe2000fffe0ff */
[----:B------:R-:W-:-:S03]  /*2910*/  SHF.L.U32 R2, R12, 0x1f, RZ ;  /* 0x0000001f0c027819 */ /* 0x000fc600000006ff */
[----:B------:R-:W-:-:S09]  /*2920*/  ULEA UR4, UR7, UR6, 0x3 ;  /* 0x0000000607047291 */ /* 0x000fd2000f8e18ff */
[----:B------:R-:W1:Y:S02]  /*2930*/  SYNCS.PHASECHK.TRANS64.TRYWAIT P0, [UR4], R2 ;  /* 0x00000002ff0075a7 */ /* 0x000e640008001104 */
[----:B-1----:R-:W-:Y:S05]  /*2940*/  @!P0 BRA `(.L_x_43) ;  /* 0x00000064001c8947 */ /* 0x002fea0003800000 */
.L_x_152:
[----:B------:R-:W-:-:S04]  /*2950*/  UIADD3 UR4, UPT, UPT, UR7, 0x1, URZ ;  /* 0x0000000107047890 */ /* 0x000fc8000fffe0ff */
[----:B------:R-:W-:-:S04]  /*2960*/  UISETP.NE.AND UP0, UPT, UR4, 0x2, UPT ;  /* 0x000000020400788c */ /* 0x000fc8000bf05270 */
[----:B------:R-:W-:Y:S02]  /*2970*/  USEL UR5, URZ, 0x1, UP0 ;  /* 0x00000001ff057887 */ /* 0x000fe40008000000 */
[----:B------:R-:W-:-:S04]  /*2980*/  USEL UR4, UR4, URZ, UP0 ;  /* 0x000000ff04047287 */ /* 0x000fc80008000000 */
[----:B------:R-:W-:Y:S01]  /*2990*/  ULEA UR4, UR4, UR6, 0x3 ;  /* 0x0000000604047291 */ /* 0x000fe2000f8e18ff */
[----:B-1----:R-:W-:-:S04]  /*29a0*/  LOP3.LUT R2, R12, UR5, RZ, 0x3c, !PT ;  /* 0x000000050c027c12 */ /* 0x002fc8000f8e3cff */
[----:B------:R-:W-:Y:S01]  /*29b0*/  SHF.L.U32 R2, R2, 0x1f, RZ ;  /* 0x0000001f02027819 */ /* 0x000fe200000006ff */
[----:B------:R-:W-:-:S07]  /*29c0*/  IMAD.U32 R0, RZ, RZ, UR4 ;  /* 0x00000004ff007e24 */ /* 0x000fce000f8e00ff */
.L_x_44:
[----:B-1----:R1:W2:Y:S02]  /*29d0*/  SYNCS.PHASECHK.TRANS64.TRYWAIT P0, [R0+URZ], R2 ;  /* 0x00000002000075a7 */ /* 0x0022a400080011ff */
[----:B--2---:R-:W-:Y:S05]  /*29e0*/  @!P0 NANOSLEEP.SYNCS 0x989680 ;  /* 0x009896800000895d */ /* 0x004fea0003900000 */
[----:B------:R-:W2:Y:S02]  /*29f0*/  @!P0 SYNCS.PHASECHK.TRANS64 P0, [R0+URZ], R2 ;  /* 0x00000002000085a7 */ /* 0x000ea400080010ff */
[----:B--2---:R-:W-:Y:S05]  /*2a00*/  @P0 EXIT ;  /* 0x000000000000094d */ /* 0x004fea0003800000 */
[----:B------:R-:W-:Y:S05]  /*2a10*/  BRA `(.L_x_44) ;  /* 0xfffffffc00ec7947 */ /* 0x000fea000383ffff */
.L_x_22:
[----:B------:R-:W-:-:S04]  /*2a20*/  UISETP.NE.AND UP0, UPT, UR47, URZ, UPT ;  /* 0x000000ff2f00728c */ /* 0x000fc8000bf05270 */
[----:B------:R-:W-:-:S09]  /*2a30*/  UISETP.NE.OR UP0, UPT, UR23, 0x1, UP0 ;  /* 0x000000011700788c */ /* 0x000fd20008705670 */
[----:B------:R-:W-:Y:S05]  /*2a40*/  BRA.U UP0, `(.L_x_45) ;  /* 0x0000000500487547 */ /* 0x000fea000b800000 */
[----:B------:R-:W-:Y:S01]  /*2a50*/  ISETP.GE.U32.AND P2, PT, R0, 0x8, PT ;  /* 0x000000080000780c */ /* 0x000fe20003f46070 */
[----:B------:R-:W-:Y:S01]  /*2a60*/  IMAD.MOV.U32 R12, RZ, RZ, 0x1 ;  /* 0x00000001ff0c7424 */ /* 0x000fe200078e00ff */
[----:B------:R-:W-:Y:S02]  /*2a70*/  CS2R R10, SRZ ;  /* 0x00000000000a7805 */ /* 0x000fe4000001ff00 */
[----:B------:R-:W-:Y:S01]  /*2a80*/  CS2R R8, SRZ ;  /* 0x0000000000087805 */ /* 0x000fe2000001ff00 */
[----:B------:R-:W-:Y:S01]  /*2a90*/  UMOV UR6, 0x400 ;  /* 0x0000040000067882 */ /* 0x000fe20000000000 */
[----:B------:R-:W-:Y:S01]  /*2aa0*/  UMOV UR5, URZ ;  /* 0x000000ff00057c82 */ /* 0x000fe20008000000 */
[----:B------:R-:W-:-:S12]  /*2ab0*/  ULEA UR6, UR47, UR6, 0x18 ;  /* 0x000000062f067291 */ /* 0x000fd8000f8ec0ff */
.L_x_49:
[----:B------:R-:W-:Y:S02]  /*2ac0*/  LEA R2, R8, UR6, 0x3 ;  /* 0x0000000608027c11 */ /* 0x000fe4000f8e18ff */
[----:B------:R-:W-:-:S03]  /*2ad0*/  SHF.L.U32 R4, R9, 0x1f, RZ ;  /* 0x0000001f09047819 */ /* 0x000fc600000006ff */
[----:B------:R-:W-:Y:S01]  /*2ae0*/  VIADD R5, R2, 0xe0 ;  /* 0x000000e002057836 */ /* 0x000fe20000000000 */
[----:B------:R-:W2:Y:S02]  /*2af0*/  SYNCS.PHASECHK.TRANS64.TRYWAIT P0, [R2+URZ+0xd0], R4 ;  /* 0x0000d004020075a7 */ /* 0x000ea400080011ff */
[----:B--2---:R-:W-:Y:S05]  /*2b00*/  @!P0 BRA `(.L_x_46) ;  /* 0x0000006000c48947 */ /* 0x004fea0003800000 */
.L_x_153:
[----:B------:R-:W-:Y:S01]  /*2b10*/  ULEA UR4, UR5, UR6, 0x3 ;  /* 0x0000000605047291 */ /* 0x000fe2000f8e18ff */
[----:B--2---:R-:W-:Y:S01]  /*2b20*/  PRMT R2, RZ, 0x654, R5 ;  /* 0x00000654ff027816 */ /* 0x004fe20000000005 */
[----:B------:R-:W-:Y:S01]  /*2b30*/  @!P2 IMAD.MOV.U32 R4, RZ, RZ, 0x10 ;  /* 0x00000010ff04a424 */ /* 0x000fe200078e00ff */
[----:B------:R-:W-:Y:S01]  /*2b40*/  SHF.L.U32 R5, R12, 0x1f, RZ ;  /* 0x0000001f0c057819 */ /* 0x000fe200000006ff */
[----:B------:R-:W-:Y:S01]  /*2b50*/  UIADD3 UR7, UPT, UPT, UR4, 0x70, URZ ;  /* 0x0000007004077890 */ /* 0x000fe2000fffe0ff */
[----:B------:R2:W-:Y:S05]  /*2b60*/  SYNCS.ARRIVE.TRANS64.RED.A1T0 RZ, [R2+URZ], RZ ;  /* 0x000000ff02ff79a7 */ /* 0x0005ea00081004ff */
[----:B------:R-:W-:Y:S01]  /*2b70*/  IMAD.U32 R6, RZ, RZ, UR7 ;  /* 0x00000007ff067e24 */ /* 0x000fe2000f8e00ff */
[----:B------:R-:W3:Y:S04]  /*2b80*/  SYNCS.PHASECHK.TRANS64.TRYWAIT P0, [UR4+0x80], R5 ;  /* 0x00008005ff0075a7 */ /* 0x000ee80008001104 */
[----:B------:R-:W-:Y:S01]  /*2b90*/  PRMT R6, R0, 0x654, R6 ;  /* 0x0000065400067816 */ /* 0x000fe20000000006 */
[----:B--23--:R-:W-:Y:S06]  /*2ba0*/  @!P0 BRA `(.L_x_47) ;  /* 0x0000006000b08947 */ /* 0x00cfec0003800000 */
.L_x_155:
[----:B------:R-:W-:Y:S01]  /*2bb0*/  ULEA UR8, UR5, UR6, 0x4 ;  /* 0x0000000605087291 */ /* 0x000fe2000f8e20ff */
[----:B------:R-:W-:Y:S01]  /*2bc0*/  SEL R3, R6, R3, !P2 ;  /* 0x0000000306037207 */ /* 0x000fe20005000000 */
[----:B------:R-:W-:Y:S01]  /*2bd0*/  UIADD3 UR9, UPT, UPT, UR4, 0x70, URZ ;  /* 0x0000007004097890 */ /* 0x000fe2000fffe0ff */
[----:B--2---:R-:W-:Y:S01]  /*2be0*/  LEA R2, R11, UR6, 0x3 ;  /* 0x000000060b027c11 */ /* 0x004fe2000f8e18ff */
[----:B------:R-:W-:Y:S01]  /*2bf0*/  UIADD3 UR8, UPT, UPT, UR8, 0x100, URZ ;  /* 0x0000010008087890 */ /* 0x000fe2000fffe0ff */
[----:B------:R2:W-:Y:S01]  /*2c00*/  @!P2 SYNCS.ARRIVE.TRANS64.RED RZ, [R3+URZ], R4 ;  /* 0x0000000403ffa9a7 */ /* 0x0005e200080004ff */
[----:B------:R-:W-:Y:S01]  /*2c10*/  UIADD3 UR4, UPT, UPT, UR5, 0x1, URZ ;  /* 0x0000000105047890 */ /* 0x000fe2000fffe0ff */
[----:B------:R-:W-:-:S03]  /*2c20*/  VIADD R8, R8, 0x1 ;  /* 0x0000000108087836 */ /* 0x000fc60000000000 */
[----:B------:R-:W-:Y:S02]  /*2c30*/  UISETP.NE.AND UP0, UPT, UR4, 0x2, UPT ;  /* 0x000000020400788c */ /* 0x000fe4000bf05270 */
[----:B------:R-:W-:Y:S01]  /*2c40*/  ISETP.NE.AND P0, PT, R8, 0x2, PT ;  /* 0x000000020800780c */ /* 0x000fe20003f05270 */
[----:B------:R-:W-:Y:S06]  /*2c50*/  UGETNEXTWORKID.BROADCAST [UR8], [UR9] ;  /* 0x00000000080073ca */ /* 0x000fec0008000100 */
[----:B------:R-:W-:Y:S02]  /*2c60*/  USEL UR7, URZ, 0x1, UP0 ;  /* 0x00000001ff077887 */ /* 0x000fe40008000000 */
[----:B------:R-:W-:-:S04]  /*2c70*/  USEL UR5, UR4, URZ, UP0 ;  /* 0x000000ff04057287 */ /* 0x000fc80008000000 */
[----:B------:R-:W-:Y:S02]  /*2c80*/  LOP3.LUT R12, R12, UR7, RZ, 0x3c, !PT ;  /* 0x000000070c0c7c12 */ /* 0x000fe4000f8e3cff */
[----:B--2---:R-:W-:-:S04]  /*2c90*/  SHF.L.U32 R4, R10, 0x1f, RZ ;  /* 0x0000001f0a047819 */ /* 0x004fc800000006ff */
[----:B------:R-:W2:Y:S02]  /*2ca0*/  SYNCS.PHASECHK.TRANS64.TRYWAIT P1, [R2+URZ+0x70], R4 ;  /* 0x00007004020075a7 */ /* 0x000ea400080211ff */
[----:B--2---:R-:W-:Y:S05]  /*2cb0*/  @!P1 BRA `(.L_x_48) ;  /* 0x0000006000849947 */ /* 0x004fea0003800000 */
.L_x_156:
[C---:B--2---:R-:W-:Y:S01]  /*2cc0*/  LEA R4, R11.reuse, UR6, 0x4 ;  /* 0x000000060b047c11 */ /* 0x044fe2000f8e20ff */
[----:B------:R-:W-:Y:S01]  /*2cd0*/  VIADD R2, R2, 0x80 ;  /* 0x0000008002027836 */ /* 0x000fe20000000000 */
[----:B------:R-:W-:Y:S01]  /*2ce0*/  SEL R8, R8, RZ, P0 ;  /* 0x000000ff08087207 */ /* 0x000fe20000000000 */
[----:B------:R-:W-:-:S03]  /*2cf0*/  VIADD R11, R11, 0x1 ;  /* 0x000000010b0b7836 */ /* 0x000fc60000000000 */
[----:B------:R-:W2:Y:S01]  /*2d00*/  LDS.128 R4, [R4+0x100] ;  /* 0x0001000004047984 */ /* 0x000ea20000000c00 */
[----:B------:R-:W-:Y:S02]  /*2d10*/  PRMT R2, RZ, 0x654, R2 ;  /* 0x00000654ff027816 */ /* 0x000fe40000000002 */
[C---:B------:R-:W-:Y:S01]  /*2d20*/  ISETP.NE.AND P1, PT, R11.reuse, 0x2, PT ;  /* 0x000000020b00780c */ /* 0x040fe20003f25270 */
[----:B------:R-:W-:Y:S01]  /*2d30*/  @!PT LDS RZ, [RZ] ;  /* 0x00000000fffff984 */ /* 0x000fe20000000800 */
[----:B------:R-:W-:Y:S01]  /*2d40*/  @!PT LDS RZ, [RZ] ;  /* 0x00000000fffff984 */ /* 0x000fe20000000800 */
[----:B------:R-:W-:Y:S01]  /*2d50*/  @!PT LDS RZ, [RZ] ;  /* 0x00000000fffff984 */ /* 0x000fe20000000800 */
[----:B------:R-:W-:Y:S01]  /*2d60*/  @!PT LDS RZ, [RZ] ;  /* 0x00000000fffff984 */ /* 0x000fe20000000800 */
[----:B------:R3:W-:Y:S06]  /*2d70*/  MEMBAR.ALL.CTA ;  /* 0x0000000000007992 */ /* 0x0007ec0000008000 */
[----:B---3--:R-:W3:Y:S01]  /*2d80*/  FENCE.VIEW.ASYNC.S ;  /* 0x00000000000073c6 */ /* 0x008ee20000000000 */
[----:B------:R-:W-:Y:S01]  /*2d90*/  SEL R11, R11, RZ, P1 ;  /* 0x000000ff0b0b7207 */ /* 0x000fe20000800000 */
[----:B---3--:R3:W-:Y:S01]  /*2da0*/  SYNCS.ARRIVE.TRANS64.RED.A1T0 RZ, [R2+URZ], RZ ;  /* 0x000000ff02ff79a7 */ /* 0x0087e200081004ff */
[----:B--2---:R-:W-:-:S02]  /*2db0*/  LOP3.LUT P3, RZ, R6, 0x1, RZ, 0xc0, !PT ;  /* 0x0000000106ff7812 */ /* 0x004fc4000786c0ff */
[----:B------:R-:W-:-:S04]  /*2dc0*/  SEL R4, RZ, 0x1, P1 ;  /* 0x00000001ff047807 */ /* 0x000fc80000800000 */
[----:B------:R-:W-:Y:S02]  /*2dd0*/  LOP3.LUT R10, R10, R4, RZ, 0x3c, !PT ;  /* 0x000000040a0a7212 */ /* 0x000fe400078e3cff */
[----:B---3--:R-:W-:-:S04]  /*2de0*/  SEL R2, RZ, 0x1, P0 ;  /* 0x00000001ff027807 */ /* 0x008fc80000000000 */
[----:B------:R-:W-:Y:S01]  /*2df0*/  LOP3.LUT R9, R9, R2, RZ, 0x3c, !PT ;  /* 0x0000000209097212 */ /* 0x000fe200078e3cff */
[----:B------:R-:W-:Y:S06]  /*2e00*/  @P3 BRA `(.L_x_49) ;  /* 0xfffffffc002c3947 */ /* 0x000fec000383ffff */
[----:B------:R-:W-:Y:S01]  /*2e10*/  ULEA UR4, UR5, UR6, 0x3 ;  /* 0x0000000605047291 */ /* 0x000fe2000f8e18ff */
[----:B------:R-:W-:-:S08]  /*2e20*/  SHF.L.U32 R2, R12, 0x1f, RZ ;  /* 0x0000001f0c027819 */ /* 0x000fd000000006ff */
[----:B------:R-:W2:Y:S02]  /*2e30*/  SYNCS.PHASECHK.TRANS64 P0, [UR4+0x80], R2 ;  /* 0x00008002ff0075a7 */ /* 0x000ea40008001004 */
[----:B--2---:R-:W-:Y:S05]  /*2e40*/  @P0 BRA `(.L_x_50) ;  /* 0x0000000000080947 */ /* 0x004fea0003800000 */
[----:B------:R-:W2:Y:S02]  /*2e50*/  SYNCS.PHASECHK.TRANS64.TRYWAIT P0, [UR4+0x80], R2 ;  /* 0x00008002ff0075a7 */ /* 0x000ea40008001104 */
[----:B--2---:R-:W-:Y:S05]  /*2e60*/  @!P0 BRA `(.L_x_51) ;  /* 0x00000060002c8947 */ /* 0x004fea0003800000 */
.L_x_50:
[----:B------:R-:W-:-:S04]  /*2e70*/  UIADD3 UR7, UPT, UPT, UR5, 0x1, URZ ;  /* 0x0000000105077890 */ /* 0x000fc8000fffe0ff */
[----:B------:R-:W-:-:S04]  /*2e80*/  UISETP.NE.AND UP0, UPT, UR7, 0x2, UPT ;  /* 0x000000020700788c */ /* 0x000fc8000bf05270 */
[----:B------:R-:W-:Y:S02]  /*2e90*/  USEL UR8, URZ, 0x1, UP0 ;  /* 0x00000001ff087887 */ /* 0x000fe40008000000 */
[----:B------:R-:W-:-:S04]  /*2ea0*/  USEL UR7, UR7, URZ, UP0 ;  /* 0x000000ff07077287 */ /* 0x000fc80008000000 */
[----:B------:R-:W-:Y:S01]  /*2eb0*/  ULEA UR7, UR7, UR6, 0x3 ;  /* 0x0000000607077291 */ /* 0x000fe2000f8e18ff */
[----:B--2---:R-:W-:-:S04]  /*2ec0*/  LOP3.LUT R2, R12, UR8, RZ, 0x3c, !PT ;  /* 0x000000080c027c12 */ /* 0x004fc8000f8e3cff */
[----:B------:R-:W-:-:S04]  /*2ed0*/  SHF.L.U32 R0, R2, 0x1f, RZ ;  /* 0x0000001f02007819 */ /* 0x000fc800000006ff */
[----:B------:R-:W2:Y:S02]  /*2ee0*/  SYNCS.PHASECHK.TRANS64 P0, [UR7+0x80], R0 ;  /* 0x00008000ff0075a7 */ /* 0x000ea40008001007 */
[----:B-12---:R-:W-:Y:S05]  /*2ef0*/  @P0 EXIT ;  /* 0x000000000000094d */ /* 0x006fea0003800000 */
[----:B------:R-:W-:Y:S02]  /*2f00*/  SHF.L.U32 R2, R2, 0x1f, RZ ;  /* 0x0000001f02027819 */ /* 0x000fe400000006ff */
[----:B------:R-:W-:-:S07]  /*2f10*/  MOV R0, UR7 ;  /* 0x0000000700007c02 */ /* 0x000fce0008000f00 */
.L_x_52:
[----:B-1----:R1:W2:Y:S02]  /*2f20*/  SYNCS.PHASECHK.TRANS64.TRYWAIT P0, [R0+URZ+0x80], R2 ;  /* 0x00008002000075a7 */ /* 0x0022a400080011ff */
[----:B--2---:R-:W-:Y:S05]  /*2f30*/  @!P0 NANOSLEEP.SYNCS 0x989680 ;  /* 0x009896800000895d */ /* 0x004fea0003900000 */
[----:B------:R-:W2:Y:S02]  /*2f40*/  @!P0 SYNCS.PHASECHK.TRANS64 P0, [R0+URZ+0x80], R2 ;  /* 0x00008002000085a7 */ /* 0x000ea400080010ff */
[----:B--2---:R-:W-:Y:S05]  /*2f50*/  @P0 EXIT ;  /* 0x000000000000094d */ /* 0x004fea0003800000 */
[----:B------:R-:W-:Y:S05]  /*2f60*/  BRA `(.L_x_52) ;  /* 0xfffffffc00ec7947 */ /* 0x000fea000383ffff */
.L_x_45:
[----:B------:R-:W-:Y:S05]  /*2f70*/  BRA.U UP5, `(.L_x_53) ;  /* 0x0000001105d87547 */ /* 0x000fea000b800000 */
[----:B------:R-:W-:Y:S01]  /*2f80*/  UMOV UR4, 0x40 ;  /* 0x0000004000047882 */ /* 0x000fe20000000000 */
[----:B------:R-:W-:Y:S01]  /*2f90*/  NOP ;  /* 0x0000000000007918 */ /* 0x000fe20000000000 */
[----:B------:R-:W-:Y:S01]  /*2fa0*/  ULEA UR5, UR47, UR4, 0x18 ;  /* 0x000000042f057291 */ /* 0x000fe2000f8ec0ff */
[----:B------:R-:W-:Y:S02]  /*2fb0*/  UMOV UR6, 0x400 ;  /* 0x0000040000067882 */ /* 0x000fe40000000000 */
[----:B------:R-:W-:-:S06]  /*2fc0*/  ULEA UR6, UR47, UR6, 0x18 ;  /* 0x000000062f067291 */ /* 0x000fcc000f8ec0ff */
[----:B------:R-:W2:Y:S02]  /*2fd0*/  LDS.U8 R0, [UR5+0x1c] ;  /* 0x00001c05ff007984 */ /* 0x000ea40008000000 */
[----:B--2---:R-:W-:-:S13]  /*2fe0*/  ISETP.NE.AND P0, PT, R0, RZ, PT ;  /* 0x000000ff0000720c */ /* 0x004fda0003f05270 */
[----:B------:R-:W-:Y:S05]  /*2ff0*/  @P0 BRA `(.L_x_54) ;  /* 0x0000000400080947 */ /* 0x000fea0003800000 */
[----:B------:R-:W-:Y:S02]  /*3000*/  UISETP.NE.U32.AND UP1, UPT, UR48, 0x1, UPT ;  /* 0x000000013000788c */ /* 0x000fe4000bf25070 */
[----:B------:R-:W-:-:S07]  /*3010*/  UIADD3 UR7, UPT, UPT, UR5, 0x8, URZ ;  /* 0x0000000805077890 */ /* 0x000fce000fffe0ff */
[----:B------:R-:W-:Y:S05]  /*3020*/  BRA.U !UP1, `(.L_x_55) ;  /* 0x00000001099c7547 */ /* 0x000fea000b800000 */
[----:B------:R-:W-:Y:S01]  /*3030*/  ELECT P0, URZ, PT ;  /* 0x0000000000ff782f */ /* 0x000fe20003800000 */
[----:B------:R-:W-:-:S12]  /*3040*/  BSSY B0, `(.L_x_55) ;  /* 0x0000025000007945 */ /* 0x000fd80003800000 */
[----:B------:R-:W-:Y:S05]  /*3050*/  @!P0 BRA `(.L_x_56) ;  /* 0x00000000008c8947 */ /* 0x000fea0003800000 */
[----:B------:R-:W-:-:S05]  /*3060*/  UMOV UR4, 0x10 ;  /* 0x0000001000047882 */ /* 0x000fca0000000000 */
[----:B------:R-:W-:Y:S04]  /*3070*/  DEPBAR.LE SB2, 0x36 ;  /* 0x0000ad800000791a */ /* 0x000fe80000000000 */
[----:B------:R-:W2:Y:S02]  /*3080*/  UTCATOMSWS.2CTA.FIND_AND_SET.ALIGN UP0, UR4, UR4 ;  /* 0x00000004000475e3 */ /* 0x000ea40008200800 */
[----:B--2---:R-:W-:Y:S01]  /*3090*/  MOV R10, UR4 ;  /* 0x00000004000a7c02 */ /* 0x004fe20008000f00 */
[----:B------:R-:W-:Y:S06]  /*30a0*/  BRA.U UP0, `(.L_x_57) ;  /* 0x0000000100187547 */ /* 0x000fec000b800000 */
.L_x_58:
[----:B------:R-:W-:Y:S05]  /*30b0*/  NANOSLEEP 0x64 ;  /* 0x000000640000795d */ /* 0x000fea0003800000 */
[----:B------:R-:W-:-:S05]  /*30c0*/  UMOV UR4, 0x10 ;  /* 0x0000001000047882 */ /* 0x000fca0000000000 */
[----:B------:R-:W-:Y:S04]  /*30d0*/  DEPBAR.LE SB2, 0x36 ;  /* 0x0000ad800000791a */ /* 0x000fe80000000000 */
[----:B------:R-:W2:Y:S02]  /*30e0*/  UTCATOMSWS.2CTA.FIND_AND_SET.ALIGN UP0, UR4, UR4 ;  /* 0x00000004000475e3 */ /* 0x000ea40008200800 */
[----:B--2---:R-:W-:Y:S01]  /*30f0*/  MOV R10, UR4 ;  /* 0x00000004000a7c02 */ /* 0x004fe20008000f00 */
[----:B------:R-:W-:Y:S05]  /*3100*/  BRA.U !UP0, `(.L_x_58) ;  /* 0xfffffffd08e87547 */ /* 0x000fea000b83ffff */
.L_x_57:
[----:B------:R-:W2:Y:S01]  /*3110*/  LDS R6, [UR5+0x10] ;  /* 0x00001005ff067984 */ /* 0x000ea20008000800 */
[----:B------:R-:W-:Y:S01]  /*3120*/  IMAD.U32 R0, RZ, RZ, UR6 ;  /* 0x00000006ff007e24 */ /* 0x000fe2000f8e00ff */
[----:B------:R-:W-:-:S03]  /*3130*/  MOV R4, UR49 ;  /* 0x0000003100047c02 */ /* 0x000fc60008000f00 */
[----:B------:R-:W-:Y:S01]  /*3140*/  VIADD R0, R0, 0x120 ;  /* 0x0000012000007836 */ /* 0x000fe20000000000 */
[----:B--2---:R-:W-:-:S04]  /*3150*/  SHF.L.U32 R6, R6, 0x1f, RZ ;  /* 0x0000001f06067819 */ /* 0x004fc800000006ff */
[----:B------:R-:W2:Y:S02]  /*3160*/  SYNCS.PHASECHK.TRANS64.TRYWAIT P0, [UR5+0x8], R6 ;  /* 0x00000806ff0075a7 */ /* 0x000ea40008001105 */
[----:B--2---:R-:W-:Y:S05]  /*3170*/  @P0 BRA `(.L_x_59) ;  /* 0x0000000000080947 */ /* 0x004fea0003800000 */
[----:B------:R-:W2:Y:S02]  /*3180*/  SYNCS.PHASECHK.TRANS64.TRYWAIT P0, [UR5+0x8], R6 ;  /* 0x00000806ff0075a7 */ /* 0x000ea40008001105 */
[----:B--2---:R-:W-:Y:S05]  /*3190*/  @!P0 BRA `(.L_x_60) ;  /* 0x0000005c00788947 */ /* 0x004fea0003800000 */
.L_x_59:
[----:B------:R-:W-:Y:S01]  /*31a0*/  PRMT R4, R4, 0x654, R0 ;  /* 0x0000065404047816 */ /* 0x000fe20000000000 */
[----:B------:R-:W-:Y:S01]  /*31b0*/  HFMA2 R0, -RZ, RZ, 0, 5.9604644775390625e-08 ;  /* 0x00000001ff007431 */ /* 0x000fe200000001ff */
[----:B------:R-:W-:Y:S01]  /*31c0*/  UPRMT UR4, UR49, 0x654, UR7 ;  /* 0x0000065431047896 */ /* 0x000fe20008000007 */
[----:B------:R-:W-:Y:S02]  /*31d0*/  IMAD.MOV.U32 R8, RZ, RZ, 0xffff ;  /* 0x0000ffffff087424 */ /* 0x000fe400078e00ff */
[----:B--2---:R-:W-:Y:S02]  /*31e0*/  IMAD.MOV.U32 R6, RZ, RZ, 0x4 ;  /* 0x00000004ff067424 */ /* 0x004fe400078e00ff */
[----:B------:R-:W-:Y:S01]  /*31f0*/  IMAD.SHL.U32 R9, R10, 0x20, RZ ;  /* 0x000000200a097824 */ /* 0x000fe200078e00ff */
[----:B------:R-:W-:Y:S02]  /*3200*/  MOV R5, UR4 ;  /* 0x0000000400057c02 */ /* 0x000fe40008000f00 */
[-C--:B------:R-:W-:Y:S01]  /*3210*/  SHF.L.U32 R8, R8, R10.reuse, RZ ;  /* 0x0000000a08087219 */ /* 0x080fe200000006ff */
[----:B------:R2:W-:Y:S01]  /*3220*/  SYNCS.ARRIVE.TRANS64.RED RZ, [UR4], R6 ;  /* 0x00000006ffff79a7 */ /* 0x0005e20008000404 */
[----:B------:R-:W-:Y:S01]  /*3230*/  SHF.L.U32 R7, R0, R10, RZ ;  /* 0x0000000a00077219 */ /* 0x000fe200000006ff */
[----:B------:R2:W-:Y:S04]  /*3240*/  STS [UR6+0x120], R9 ;  /* 0x00012009ff007988 */ /* 0x0005e80008000806 */
[----:B------:R2:W-:Y:S04]  /*3250*/  STAS [R4.64], R10 ;  /* 0x0000000a04007dbd */ /* 0x0005e8000c0008ff */
[----:B------:R2:W-:Y:S04]  /*3260*/  ATOMS.OR RZ, [UR5+0x14], R8 ;  /* 0x00001408ffff798c */ /* 0x0005e8000b000005 */
[----:B------:R2:W-:Y:S04]  /*3270*/  ATOMS.OR RZ, [UR5+0x18], R7 ;  /* 0x00001807ffff798c */ /* 0x0005e8000b000005 */
[----:B------:R2:W-:Y:S02]  /*3280*/  ATOMS.XOR RZ, [UR5+0x10], R0 ;  /* 0x00001000ffff798c */ /* 0x0005e4000b800005 */
.L_x_56:
[----:B-1----:R-:W-:Y:S05]  /*3290*/  BSYNC B0 ;  /* 0x0000000000007941 */ /* 0x002fea0003800000 */
.L_x_55:
[----:B------:R-:W-:Y:S05]  /*32a0*/  BRA.U UP1, `(.L_x_61) ;  /* 0x00000001016c7547 */ /* 0x000fea000b800000 */
[----:B------:R-:W-:-:S03]  /*32b0*/  UMOV UR4, 0xffffffff ;  /* 0xffffffff00047882 */ /* 0x000fc60000000000 */
[----:B------:R-:W-:Y:S05]  /*32c0*/  BRA.DIV UR4, `(.L_x_62) ;  /* 0x0000005e04447947 */ /* 0x000fea000b800000 */
[----:B------:R-:W-:-:S13]  /*32d0*/  ELECT P6, URZ, PT ;  /* 0x0000000000ff782f */ /* 0x000fda00038c0000 */
.L_x_160:
[----:B------:R-:W-:Y:S05]  /*32e0*/  @!P6 BRA `(.L_x_61) ;  /* 0x00000000005ce947 */ /* 0x000fea0003800000 */
[----:B--2---:R-:W2:Y:S02]  /*32f0*/  LDS R4, [UR5+0x10] ;  /* 0x00001005ff047984 */ /* 0x004ea40008000800 */
[----:B--2---:R-:W-:-:S04]  /*3300*/  SHF.L.U32 R4, R4, 0x1f, RZ ;  /* 0x0000001f04047819 */ /* 0x004fc800000006ff */
[----:B------:R-:W2:Y:S02]  /*3310*/  SYNCS.PHASECHK.TRANS64.TRYWAIT P0, [UR5+0x8], R4 ;  /* 0x00000804ff0075a7 */ /* 0x000ea40008001105 */
[----:B--2---:R-:W-:Y:S05]  /*3320*/  @P0 BRA `(.L_x_63) ;  /* 0x0000000000080947 */ /* 0x004fea0003800000 */
[----:B------:R-:W2:Y:S02]  /*3330*/  SYNCS.PHASECHK.TRANS64.TRYWAIT P0, [UR5+0x8], R4 ;  /* 0x00000804ff0075a7 */ /* 0x000ea40008001105 */
[----:B--2---:R-:W-:Y:S05]  /*3340*/  @!P0 BRA `(.L_x_64) ;  /* 0x0000005c00448947 */ /* 0x004fea0003800000 */
.L_x_63:
[----:B------:R-:W3:Y:S01]  /*3350*/  LDS R6, [UR6+0x120] ;  /* 0x00012006ff067984 */ /* 0x000ee20008000800 */
[----:B--2---:R-:W-:Y:S02]  /*3360*/  HFMA2 R0, -RZ, RZ, 0, 5.9604644775390625e-08 ;  /* 0x00000001ff007431 */ /* 0x004fe400000001ff */
[----:B------:R-:W-:Y:S01]  /*3370*/  IMAD.MOV.U32 R4, RZ, RZ, 0xffff ;  /* 0x0000ffffff047424 */ /* 0x000fe200078e00ff */
[----:B------:R-:W-:Y:S01]  /*3380*/  UPRMT UR4, UR49, 0x654, UR7 ;  /* 0x0000065431047896 */ /* 0x000fe20008000007 */
[----:B---3--:R-:W-:-:S03]  /*3390*/  IMAD.SHL.U32 R5, R6, 0x20, RZ ;  /* 0x0000002006057824 */ /* 0x008fc600078e00ff */
[-C--:B------:R-:W-:Y:S02]  /*33a0*/  SHF.L.U32 R4, R4, R6.reuse, RZ ;  /* 0x0000000604047219 */ /* 0x080fe400000006ff */
[----:B------:R-:W-:Y:S01]  /*33b0*/  SHF.L.U32 R6, R0, R6, RZ ;  /* 0x0000000600067219 */ /* 0x000fe200000006ff */
[----:B------:R3:W-:Y:S04]  /*33c0*/  STS [UR6+0x120], R5 ;  /* 0x00012005ff007988 */ /* 0x0007e80008000806 */
[----:B------:R3:W-:Y:S04]  /*33d0*/  ATOMS.OR RZ, [UR5+0x14], R4 ;  /* 0x00001404ffff798c */ /* 0x0007e8000b000005 */
[----:B------:R3:W-:Y:S01]  /*33e0*/  ATOMS.OR RZ, [UR5+0x18], R6 ;  /* 0x00001806ffff798c */ /* 0x0007e2000b000005 */
[----:B------:R-:W-:Y:S03]  /*33f0*/  SYNCS.ARRIVE.TRANS64.RED.A1T0 RZ, [UR4], RZ ;  /* 0x000000ffffff79a7 */ /* 0x000fe60008100404 */
[----:B------:R3:W-:Y:S01]  /*3400*/  ATOMS.XOR RZ, [UR5+0x10], R0 ;  /* 0x00001000ffff798c */ /* 0x0007e2000b800005 */
[----:B------:R-:W-:Y:S05]  /*3410*/  BRA `(.L_x_61) ;  /* 0x0000000000107947 */ /* 0x000fea0003800000 */
.L_x_54:
[----:B------:R-:W-:Y:S02]  /*3420*/  MOV R0, 0xffffffff ;  /* 0xffffffff00007802 */ /* 0x000fe40000000f00 */
[----:B------:R-:W-:-:S03]  /*3430*/  MOV R4, 0x3460 ;  /* 0x0000346000047802 */ /* 0x000fc60000000f00 */
[----:B------:R2:W-:Y:S04]  /*3440*/  STS [UR6+0x120], R0 ;  /* 0x00012000ff007988 */ /* 0x0005e80008000806 */
[----:B-12--5:R-:W-:Y:S05]  /*3450*/  CALL.REL.NOINC `($__internal_1_$__cuda_sm10x_tcgen05_guardrail_trap_phase_invalid_during_alloc) ;  /* 0x0000006400187944 */ /* 0x026fea0003c00000 */
.L_x_61:
[----:B------:R-:W-:Y:S05]  /*3460*/  WARPSYNC.ALL ;  /* 0x0000000000007948 */ /* 0x000fea0003800000 */
[----:B------:R-:W4:Y:S01]  /*3470*/  S2UR UR4, SR_CgaCtaId ;  /* 0x00000000000479c3 */ /* 0x000f220000008800 */
[----:B------:R-:W-:Y:S01]  /*3480*/  UMOV UR26, 0x400 ;  /* 0x00000400001a7882 */ /* 0x000fe20000000000 */
[----:B------:R-:W-:-:S06]  /*3490*/  NOP ;  /* 0x0000000000007918 */ /* 0x000fcc0000000000 */
[----:B------:R-:W-:Y:S06]  /*34a0*/  BAR.ARV 0x6, 0xa0 ;  /* 0x0182800000007b1d */ /* 0x000fec0000002000 */
[----:B------:R-:W1:Y:S01]  /*34b0*/  LDCU UR6, c[0x0][0x38c] ;  /* 0x00007180ff0677ac */ /* 0x000e620008000800 */
[----:B------:R-:W-:Y:S01]  /*34c0*/  LOP3.LUT R3, R3, 0xffff, RZ, 0xc0, !PT ;  /* 0x0000ffff03037812 */ /* 0x000fe200078ec0ff */
[----:B--2---:R-:W-:Y:S01]  /*34d0*/  IMAD.MOV.U32 R9, RZ, RZ, 0x1 ;  /* 0x00000001ff097424 */ /* 0x004fe200078e00ff */
[----:B------:R-:W-:Y:S01]  /*34e0*/  LOP3.LUT R2, R2, 0xffff, RZ, 0xc0, !PT ;  /* 0x0000ffff02027812 */ /* 0x000fe200078ec0ff */
[----:B------:R-:W-:Y:S01]  /*34f0*/  IMAD.MOV.U32 R8, RZ, RZ, RZ ;  /* 0x000000ffff087224 */ /* 0x000fe200078e00ff */
[----:B------:R-:W-:Y:S01]  /*3500*/  R2UR UR28, R3 ;  /* 0x00000000031c72ca */ /* 0x000fe200000e0000 */
[----:B------:R-:W-:Y:S01]  /*3510*/  UMOV UR32, URZ ;  /* 0x000000ff00207c82 */ /* 0x000fe20008000000 */
[----:B------:R-:W-:-:S02]  /*3520*/  R2UR UR42, R2 ;  /* 0x00000000022a72ca */ /* 0x000fc400000e0000 */
[----:B------:R-:W-:Y:S01]  /*3530*/  CS2R R2, SRZ ;  /* 0x0000000000027805 */ /* 0x000fe2000001ff00 */
[----:B------:R-:W-:Y:S01]  /*3540*/  UMOV UR23, URZ ;  /* 0x000000ff00177c82 */ /* 0x000fe20008000000 */
[----:B----4-:R-:W-:Y:S01]  /*3550*/  ULEA UR26, UR4, UR26, 0x18 ;  /* 0x0000001a041a7291 */ /* 0x010fe2000f8ec0ff */
[----:B------:R-:W-:Y:S01]  /*3560*/  UMOV UR22, URZ ;  /* 0x000000ff00167c82 */ /* 0x000fe20008000000 */
[----:B------:R-:W-:Y:S02]  /*3570*/  UISETP.NE.AND UP3, UPT, UR48, URZ, UPT ;  /* 0x000000ff3000728c */ /* 0x000fe4000bf65270 */
[----:B------:R-:W-:Y:S02]  /*3580*/  UIADD3 UR5, UPT, UPT, UR26, 0x4300, URZ ;  /* 0x000043001a057890 */ /* 0x000fe4000fffe0ff */
[----:B------:R-:W-:-:S03]  /*3590*/  UIADD3 UR4, UPT, UPT, UR26, 0x8300, URZ ;  /* 0x000083001a047890 */ /* 0x000fc6000fffe0ff */
[----:B---3--:R-:W2:Y:S01]  /*35a0*/  LDS R0, [UR26+0x120] ;  /* 0x0001201aff007984 */ /* 0x008ea20008000800 */
[----:B-1----:R-:W-:Y:S02]  /*35b0*/  UIADD3 UR6, UPT, UPT, UR6, 0x3f, URZ ;  /* 0x0000003f06067890 */ /* 0x002fe4000fffe0ff */
[----:B------:R-:W-:Y:S02]  /*35c0*/  USHF.R.U32.HI UR5, URZ, 0x4, UR5 ;  /* 0x00000004ff057899 */ /* 0x000fe40008011605 */
[----:B------:R-:W-:Y:S02]  /*35d0*/  USHF.R.S32.HI UR33, URZ, 0x1f, UR6 ;  /* 0x0000001fff217899 */ /* 0x000fe40008011406 */
[----:B------:R-:W-:Y:S02]  /*35e0*/  USHF.R.U32.HI UR4, URZ, 0x4, UR4 ;  /* 0x00000004ff047899 */ /* 0x000fe40008011604 */
[----:B------:R-:W-:Y:S02]  /*35f0*/  ULEA.HI UR33, UR33, UR6, URZ, 0x6 ;  /* 0x0000000621217291 */ /* 0x000fe4000f8f30ff */
[----:B------:R-:W-:-:S02]  /*3600*/  ULOP3.LUT UR5, UR5, 0x3fff, URZ, 0xc0, !UPT ;  /* 0x00003fff05057892 */ /* 0x000fc4000f8ec0ff */
[----:B------:R-:W-:Y:S02]  /*3610*/  USHF.R.S32.HI UR33, URZ, 0x6, UR33 ;  /* 0x00000006ff217899 */ /* 0x000fe40008011421 */
[----:B------:R-:W-:Y:S02]  /*3620*/  ULOP3.LUT UR30, UR4, 0x3fff, URZ, 0xc0, !UPT ;  /* 0x00003fff041e7892 */ /* 0x000fe4000f8ec0ff */
[----:B------:R-:W-:Y:S01]  /*3630*/  UISETP.LT.AND UP0, UPT, UR33, 0x1, UPT ;  /* 0x000000012100788c */ /* 0x000fe2000bf01270 */
[----:B------:R-:W-:Y:S01]  /*3640*/  UMOV UR40, 0x0 ;  /* 0x0000000000287882 */ /* 0x000fe20000000000 */
[----:B------:R-:W-:Y:S01]  /*3650*/  UMOV UR41, 0x8200010 ;  /* 0x0820001000297882 */ /* 0x000fe20000000000 */
[----:B------:R-:W-:Y:S02]  /*3660*/  ULOP3.LUT UR29, UR5, 0x10000, URZ, 0xfc, !UPT ;  /* 0x00010000051d7892 */ /* 0x000fe4000f8efcff */
[----:B------:R-:W-:Y:S02]  /*3670*/  ULOP3.LUT UR30, UR30, 0x10000, URZ, 0xfc, !UPT ;  /* 0x000100001e1e7892 */ /* 0x000fe4000f8efcff */
[----:B------:R-:W-:Y:S01]  /*3680*/  USEL UR43, UR33, 0x1, !UP0 ;  /* 0x00000001212b7887 */ /* 0x000fe2000c000000 */
[----:B------:R-:W-:Y:S01]  /*3690*/  UMOV UR38, 0x0 ;  /* 0x0000000000267882 */ /* 0x000fe20000000000 */
[----:B------:R-:W-:Y:S01]  /*36a0*/  UMOV UR39, 0x8200010 ;  /* 0x0820001000277882 */ /* 0x000fe20000000000 */
[----:B------:R-:W-:Y:S01]  /*36b0*/  UMOV UR36, 0x0 ;  /* 0x0000000000247882 */ /* 0x000fe20000000000 */
[----:B------:R-:W-:Y:S01]  /*36c0*/  UMOV UR37, 0x8200010 ;  /* 0x0820001000257882 */ /* 0x000fe20000000000 */
[----:B------:R-:W-:Y:S01]  /*36d0*/  UMOV UR34, 0x0 ;  /* 0x0000000000227882 */ /* 0x000fe20000000000 */
[----:B------:R-:W-:Y:S01]  /*36e0*/  UMOV UR35, 0x8200010 ;  /* 0x0820001000237882 */ /* 0x000fe20000000000 */
[----:B--2---:R-:W-:-:S15]  /*36f0*/  R2UR UR44, R0 ;  /* 0x00000000002c72ca */ /* 0x004fde00000e0000 */
.L_x_72:
[C---:B------:R-:W-:Y:S02]  /*3700*/  LEA R0, R8.reuse, UR26, 0x3 ;  /* 0x0000001a08007c11 */ /* 0x040fe4000f8e18ff */
[----:B------:R-:W-:Y:S02]  /*3710*/  SHF.L.U32 R4, R3, 0x1f, RZ ;  /* 0x0000001f03047819 */ /* 0x000fe400000006ff */
[----:B------:R-:W-:Y:S02]  /*3720*/  LEA R5, R8, UR26, 0x4 ;  /* 0x0000001a08057c11 */ /* 0x000fe4000f8e20ff */
[----:B------:R-:W1:Y:S02]  /*3730*/  SYNCS.PHASECHK.TRANS64.TRYWAIT P0, [R0+URZ+0x70], R4 ;  /* 0x00007004000075a7 */ /* 0x000e6400080011ff */
[----:B-1-3--:R-:W-:Y:S05]  /*3740*/  @!P0 BRA `(.L_x_65) ;  /* 0x00000058005c8947 */ /* 0x00afea0003800000 */
.L_x_161:
[----:B-1----:R-:W1:Y:S01]  /*3750*/  LDS.128 R4, [R5+0x100] ;  /* 0x0001000005047984 */ /* 0x002e620000000c00 */
[----:B------:R-:W-:Y:S02]  /*3760*/  VIADD R0, R0, 0x80 ;  /* 0x0000008000007836 */ /* 0x000fe40000000000 */
[----:B------:R-:W-:Y:S01]  /*3770*/  VIADD R8, R8, 0x1 ;  /* 0x0000000108087836 */ /* 0x000fe20000000000 */
[----:B------:R-:W-:Y:S01]  /*3780*/  @!PT LDS RZ, [RZ] ;  /* 0x00000000fffff984 */ /* 0x000fe20000000800 */
[----:B------:R-:W-:Y:S01]  /*3790*/  @!PT LDS RZ, [RZ] ;  /* 0x00000000fffff984 */ /* 0x000fe20000000800 */
[----:B------:R-:W-:Y:S01]  /*37a0*/  @!PT LDS RZ, [RZ] ;  /* 0x00000000fffff984 */ /* 0x000fe20000000800 */
[----:B------:R-:W-:Y:S01]  /*37b0*/  @!PT LDS RZ, [RZ] ;  /* 0x00000000fffff984 */ /* 0x000fe20000000800 */
[----:B------:R2:W-:Y:S06]  /*37c0*/  MEMBAR.ALL.CTA ;  /* 0x0000000000007992 */ /* 0x0005ec0000008000 */
[----:B--2---:R-:W2:Y:S01]  /*37d0*/  FENCE.VIEW.ASYNC.S ;  /* 0x00000000000073c6 */ /* 0x004ea20000000000 */
[----:B------:R-:W-:-:S04]  /*37e0*/  PRMT R0, RZ, 0x654, R0 ;  /* 0x00000654ff007816 */ /* 0x000fc80000000000 */
[----:B--2---:R2:W-:Y:S01]  /*37f0*/  SYNCS.ARRIVE.TRANS64.RED.A1T0 RZ, [R0+URZ], RZ ;  /* 0x000000ff00ff79a7 */ /* 0x0045e200081004ff */
[----:B-1----:R-:W-:Y:S01]  /*3800*/  LOP3.LUT P1, RZ, R6, 0x1, RZ, 0xc0, !PT ;  /* 0x0000000106ff7812 */ /* 0x002fe2000782c0ff */
[----:B--2---:R-:W-:-:S12]  /*3810*/  BRA.U UP3, `(.L_x_66) ;  /* 0x0000000503087547 */ /* 0x004fd8000b800000 */
[----:B------:R-:W1:Y:S01]  /*3820*/  LDCU UR4, c[0x0][0x38c] ;  /* 0x00007180ff0477ac */ /* 0x000e620008000800 */
[----:B------:R-:W-:Y:S02]  /*3830*/  PLOP3.LUT P2, PT, PT, PT, PT, 0x80, 0x8 ;  /* 0x000000000008781c */ /* 0x000fe40003f4f070 */
[----:B------:R-:W-:Y:S01]  /*3840*/  SHF.L.U32 R4, R9, 0x1f, RZ ;  /* 0x0000001f09047819 */ /* 0x000fe200000006ff */
[----:B------:R-:W-:Y:S02]  /*3850*/  ULEA UR31, UR32, UR26, 0x3 ;  /* 0x0000001a201f7291 */ /* 0x000fe4000f8e18ff */
[----:B------:R-:W-:Y:S02]  /*3860*/  ULEA UR11, UR32, UR44, 0x6 ;  /* 0x0000002c200b7291 */ /* 0x000fe4000f8e30ff */
[----:B-1----:R-:W-:-:S06]  /*3870*/  UISETP.GE.AND UP0, UPT, UR4, 0x1, UPT ;  /* 0x000000010400788c */ /* 0x002fcc000bf06270 */
[----:B------:R-:W-:-:S05]  /*3880*/  PLOP3.LUT P0, PT, PT, PT, UP0, 0x80, 0x8 ;  /* 0x000000000008781c */ /* 0x000fca0003f0f008 */
[----:B------:R-:W-:-:S08]  /*3890*/  @UP0 ULEA UR4, UR23, UR26, 0x3 ;  /* 0x0000001a17040291 */ /* 0x000fd0000f8e18ff */
[----:B------:R-:W-:-:S04]  /*38a0*/  @P0 SHF.L.U32 R0, R2, 0x1f, RZ ;  /* 0x0000001f02000819 */ /* 0x000fc800000006ff */
[----:B------:R1:W2:Y:S01]  /*38b0*/  @P0 SYNCS.PHASECHK.TRANS64.TRYWAIT P2, [UR4], R0 ;  /* 0x00000000ff0005a7 */ /* 0x0002a20008041104 */
[----:B------:R-:W3:Y:S02]  /*38c0*/  SYNCS.PHASECHK.TRANS64.TRYWAIT P0, [UR31+0xb0], R4 ;  /* 0x0000b004ff0075a7 */ /* 0x000ee4000800111f */
[----:B-123--:R-:W-:Y:S05]  /*38d0*/  @!P0 BRA `(.L_x_67) ;  /* 0x00000058000c8947 */ /* 0x00efea0003800000 */
.L_x_163:
[----:B------:R-:W-:Y:S01]  /*38e0*/  UMOV UR27, UR22 ;  /* 0x00000016001b7c82 */ /* 0x000fe20008000000 */
[----:B------:R-:W-:Y:S05]  /*38f0*/  BRA.U !UP0, `(.L_x_68) ;  /* 0x0000000108c07547 */ /* 0x000fea000b800000 */
[----:B------:R-:W-:Y:S02]  /*3900*/  UIADD3 UR27, UPT, UPT, UR43, UR22, URZ ;  /* 0x000000162b1b7290 */ /* 0x000fe4000fffe0ff */
[----:B------:R-:W-:Y:S01]  /*3910*/  UPLOP3.LUT UP2, UPT, UPT, UPT, UPT, 0x40, 0x4 ;  /* 0x000000000004789c */ /* 0x000fe20003f4e870 */
[----:B------:R-:W-:Y:S01]  /*3920*/  UMOV UR24, UR33 ;  /* 0x0000002100187c82 */ /* 0x000fe20008000000 */
[----:B------:R-:W-:-:S09]  /*3930*/  UMOV UR10, UR23 ;  /* 0x00000017000a7c82 */ /* 0x000fd20008000000 */
.L_x_71:
[----:B--2---:R-:W-:Y:S01]  /*3940*/  ULEA UR5, UR10, UR26, 0x3 ;  /* 0x0000001a0a057291 */ /* 0x004fe2000f8e18ff */
[----:B---3--:R-:W-:Y:S11]  /*3950*/  @P2 BRA `(.L_x_69) ;  /* 0x00000000000c2947 */ /* 0x008ff60003800000 */
[----:B-1----:R-:W-:Y:S04]  /*3960*/  SHF.L.U32 R4, R2, 0x1f, RZ ;  /* 0x0000001f02047819 */ /* 0x002fe800000006ff */
[----:B------:R-:W1:Y:S02]  /*3970*/  SYNCS.PHASECHK.TRANS64.TRYWAIT P0, [UR5], R4 ;  /* 0x00000004ff0075a7 */ /* 0x000e640008001105 */
[----:B-1----:R-:W-:Y:S05]  /*3980*/  @!P0 BRA `(.L_x_70) ;  /* 0x0000005400f88947 */ /* 0x002fea0003800000 */
.L_x_69:
[----:B------:R-:W-:Y:S01]  /*3990*/  UISETP.NE.AND UP0, UPT, UR24, 0x1, UPT ;  /* 0x000000011800788c */ /* 0x000fe2000bf05270 */
[----:B------:R-:W-:Y:S01]  /*39a0*/  PLOP3.LUT P2, PT, PT, PT, PT, 0x80, 0x8 ;  /* 0x000000000008781c */ /* 0x000fe20003f4f070 */
[----:B------:R-:W-:Y:S02]  /*39b0*/  UIADD3 UR4, UPT, UPT, UR10, 0x1, URZ ;  /* 0x000000010a047890 */ /* 0x000fe4000fffe0ff */
[----:B------:R-:W-:Y:S02]  /*39c0*/  UIADD3 UR25, UPT, UPT, UR5, 0x10, URZ ;  /* 0x0000001005197890 */ /* 0x000fe4000fffe0ff */
[----:B------:R-:W-:Y:S01]  /*39d0*/  UISETP.NE.AND UP1, UPT, UR4, 0x2, UPT ;  /* 0x000000020400788c */ /* 0x000fe2000bf25270 */
[----:B------:R-:W-:Y:S01]  /*39e0*/  PLOP3.LUT P0, PT, PT, PT, UP0, 0x80, 0x8 ;  /* 0x000000000008781c */ /* 0x000fe20003f0f008 */
[----:B------:R-:W-:Y:S02]  /*39f0*/  UIADD3 UR22, UPT, UPT, UR22, 0x1, URZ ;  /* 0x0000000116167890 */ /* 0x000fe4000fffe0ff */
[----:B------:R-:W-:Y:S02]  /*3a00*/  USEL UR6, URZ, 0x1, UP1 ;  /* 0x00000001ff067887 */ /* 0x000fe40008800000 */
[----:B------:R-:W-:Y:S02]  /*3a10*/  USEL UR23, UR4, URZ, UP1 ;  /* 0x000000ff04177287 */ /* 0x000fe40008800000 */
[----:B------:R-:W-:Y:S02]  /*3a20*/  UIADD3 UR24, UPT, UPT, UR24, -0x1, URZ ;  /* 0xffffffff18187890 */ /* 0x000fe4000fffe0ff */
[----:B------:R-:W-:Y:S01]  /*3a30*/  @UP0 ULEA UR4, UR23, UR26, 0x3 ;  /* 0x0000001a17040291 */ /* 0x000fe2000f8e18ff */
[----:B------:R-:W-:Y:S01]  /*3a40*/  LOP3.LUT R2, R2, UR6, RZ, 0x3c, !PT ;  /* 0x0000000602027c12 */ /* 0x000fe2000f8e3cff */
[----:B------:R-:W-:Y:S02]  /*3a50*/  ULEA UR6, UR10, UR30, 0x9 ;  /* 0x0000001e0a067291 */ /* 0x000fe4000f8e48ff */
[----:B------:R-:W-:Y:S01]  /*3a60*/  UISETP.NE.AND UP0, UPT, UR22, UR27, UPT ;  /* 0x0000001b1600728c */ /* 0x000fe2000bf05270 */
[----:B-1----:R-:W-:Y:S01]  /*3a70*/  @P0 SHF.L.U32 R0, R2, 0x1f, RZ ;  /* 0x0000001f02000819 */ /* 0x002fe200000006ff */
[----:B------:R-:W-:Y:S02]  /*3a80*/  UIADD3 UR20, UPT, UPT, UR6, 0x2, URZ ;  /* 0x0000000206147890 */ /* 0x000fe4000fffe0ff */
[----:B------:R-:W-:Y:S01]  /*3a90*/  UIADD3 UR16, UPT, UPT, UR6, 0x4, URZ ;  /* 0x0000000406107890 */ /* 0x000fe2000fffe0ff */
[----:B------:R2:W3:Y:S01]  /*3aa0*/  @P0 SYNCS.PHASECHK.TRANS64.TRYWAIT P2, [UR4], R0 ;  /* 0x00000000ff0005a7 */ /* 0x0004e20008041104 */
[----:B------:R-:W-:Y:S02]  /*3ab0*/  ULEA UR4, UR10, UR29, 0x9 ;  /* 0x0000001d0a047291 */ /* 0x000fe4000f8e48ff */
[----:B------:R-:W-:Y:S02]  /*3ac0*/  UIADD3 UR12, UPT, UPT, UR6, 0x6, URZ ;  /* 0x00000006060c7890 */ /* 0x000fe4000fffe0ff */
[----:B------:R-:W-:Y:S02]  /*3ad0*/  UIADD3 UR18, UPT, UPT, UR4, 0x2, URZ ;  /* 0x0000000204127890 */ /* 0x000fe4000fffe0ff */
[----:B------:R-:W-:Y:S02]  /*3ae0*/  UIADD3 UR14, UPT, UPT, UR4, 0x4, URZ ;  /* 0x00000004040e7890 */ /* 0x000fe4000fffe0ff */
[----:B------:R-:W-:Y:S01]  /*3af0*/  UIADD3 UR8, UPT, UPT, UR4, 0x6, URZ ;  /* 0x0000000604087890 */ /* 0x000fe2000fffe0ff */
[----:B------:R-:W-:Y:S01]  /*3b00*/  UMOV UR7, 0x40004040 ;  /* 0x4000404000077882 */ /* 0x000fe20000000000 */
[----:B------:R-:W-:Y:S01]  /*3b10*/  UMOV UR5, 0x40004040 ;  /* 0x4000404000057882 */ /* 0x000fe20000000000 */
[----:B------:R-:W-:Y:S01]  /*3b20*/  UMOV UR21, 0x40004040 ;  /* 0x4000404000157882 */ /* 0x000fe20000000000 */
[----:B------:R2:W-:Y:S01]  /*3b30*/  UTCHMMA.2CTA gdesc[UR4], gdesc[UR6], tmem[UR11], tmem[UR40], idesc[UR41], UP2 ;  /* 0x00ff2806040075ea */ /* 0x0005e2000920000b */
[----:B------:R-:W-:Y:S01]  /*3b40*/  UPLOP3.LUT UP2, UPT, UPT, UPT, UPT, 0x80, 0x8 ;  /* 0x000000000008789c */ /* 0x000fe20003f4f070 */
[----:B------:R-:W-:Y:S01]  /*3b50*/  UMOV UR19, 0x40004040 ;  /* 0x4000404000137882 */ /* 0x000fe20000000000 */
[----:B------:R-:W-:Y:S01]  /*3b60*/  UMOV UR17, 0x40004040 ;  /* 0x4000404000117882 */ /* 0x000fe20000000000 */
[----:B------:R2:W-:Y:S01]  /*3b70*/  UTCHMMA.2CTA gdesc[UR18], gdesc[UR20], tmem[UR11], tmem[UR38], idesc[UR39], UPT ;  /* 0x00ff2614120075ea */ /* 0x0005e2000ba0000b */
[----:B------:R-:W-:Y:S01]  /*3b80*/  UMOV UR15, 0x40004040 ;  /* 0x40004040000f7882 */ /* 0x000fe20000000000 */
[----:B------:R-:W-:Y:S01]  /*3b90*/  UMOV UR13, 0x40004040 ;  /* 0x40004040000d7882 */ /* 0x000fe20000000000 */
[----:B------:R-:W-:Y:S01]  /*3ba0*/  UMOV UR9, 0x40004040 ;  /* 0x4000404000097882 */ /* 0x000fe20000000000 */
[----:B------:R2:W-:Y:S01]  /*3bb0*/  UTCHMMA.2CTA gdesc[UR14], gdesc[UR16], tmem[UR11], tmem[UR36], idesc[UR37], UPT ;  /* 0x00ff24100e0075ea */ /* 0x0005e2000ba0000b */
[----:B------:R2:W-:Y:S01]  /*3bc0*/  UTCHMMA.2CTA gdesc[UR8], gdesc[UR12], tmem[UR11], tmem[UR34], idesc[UR35], UPT ;  /* 0x00ff220c080075ea */ /* 0x0005e2000ba0000b */
[----:B------:R2:W-:Y:S01]  /*3bd0*/  UTCBAR.2CTA.MULTICAST [UR25], URZ, UR28 ;  /* 0x000000ff190073e9 */ /* 0x0005e2000820081c */
[----:B------:R-:W-:Y:S01]  /*3be0*/  UMOV UR10, UR23 ;  /* 0x00000017000a7c82 */ /* 0x000fe20008000000 */
[----:B------:R-:W-:Y:S05]  /*3bf0*/  BRA.U UP0, `(.L_x_71) ;  /* 0xfffffffd00507547 */ /* 0x000fea000b83ffff */
.L_x_68:
[----:B--2---:R-:W-:Y:S01]  /*3c00*/  UIADD3 UR4, UPT, UPT, UR31, 0x90, URZ ;  /* 0x000000901f047890 */ /* 0x004fe2000fffe0ff */
[----:B------:R-:W-:-:S08]  /*3c10*/  UMOV UR22, UR27 ;  /* 0x0000001b00167c82 */ /* 0x000fd00008000000 */
[----:B------:R2:W-:Y:S01]  /*3c20*/  UTCBAR.2CTA.MULTICAST [UR4], URZ, UR42 ;  /* 0x000000ff040073e9 */ /* 0x0005e2000820082a */
[----:B------:R-:W-:Y:S02]  /*3c30*/  NOP ;  /* 0x0000000000007918 */ /* 0x000fe40000000000 */
.L_x_66:
[----:B--2---:R-:W-:Y:S01]  /*3c40*/  UIADD3 UR4, UPT, UPT, UR32, 0x1, URZ ;  /* 0x0000000120047890 */ /* 0x004fe2000fffe0ff */
[----:B------:R-:W-:-:S03]  /*3c50*/  ISETP.NE.AND P0, PT, R8, 0x2, PT ;  /* 0x000000020800780c */ /* 0x000fc60003f05270 */
[----:B------:R-:W-:Y:S01]  /*3c60*/  UISETP.NE.AND UP0, UPT, UR4, 0x4, UPT ;  /* 0x000000040400788c */ /* 0x000fe2000bf05270 */
[----:B-1----:R-:W-:Y:S02]  /*3c70*/  SEL R0, RZ, 0x1, P0 ;  /* 0x00000001ff007807 */ /* 0x002fe40000000000 */
[----:B------:R-:W-:Y:S01]  /*3c80*/  SEL R8, R8, RZ, P0 ;  /* 0x000000ff08087207 */ /* 0x000fe20000000000 */
[----:B------:R-:W-:Y:S01]  /*3c90*/  USEL UR5, URZ, 0x1, UP0 ;  /* 0x00000001ff057887 */ /* 0x000fe20008000000 */
[----:B------:R-:W-:Y:S01]  /*3ca0*/  LOP3.LUT R3, R3, R0, RZ, 0x3c, !PT ;  /* 0x0000000003037212 */ /* 0x000fe200078e3cff */
[----:B------:R-:W-:-:S04]  /*3cb0*/  USEL UR32, UR4, URZ, UP0 ;  /* 0x000000ff04207287 */ /* 0x000fc80008000000 */
[----:B------:R-:W-:Y:S01]  /*3cc0*/  LOP3.LUT R9, R9, UR5, RZ, 0x3c, !PT ;  /* 0x0000000509097c12 */ /* 0x000fe2000f8e3cff */
[----:B------:R-:W-:Y:S07]  /*3cd0*/  @P1 BRA `(.L_x_72) ;  /* 0xfffffff800881947 */ /* 0x000fee000383ffff */
[----:B------:R-:W1:Y:S01]  /*3ce0*/  S2UR UR8, SR_CgaCtaId ;  /* 0x00000000000879c3 */ /* 0x000e620000008800 */
[----:B------:R-:W-:Y:S01]  /*3cf0*/  ELECT P0, URZ, PT ;  /* 0x0000000000ff782f */ /* 0x000fe20003800000 */
[----:B------:R-:W-:Y:S01]  /*3d00*/  HFMA2 R0, -RZ, RZ, 0, 5.9604644775390625e-08 ;  /* 0x00000001ff007431 */ /* 0x000fe200000001ff */
[----:B------:R-:W-:-:S05]  /*3d10*/  UMOV UR4, 0x40 ;  /* 0x0000004000047882 */ /* 0x000fca0000000000 */
[----:B------:R-:W-:Y:S01]  /*3d20*/  UVIRTCOUNT.DEALLOC.SMPOOL 0x80 ;  /* 0x000000800000784c */ /* 0x000fe20000000000 */
[----:B------:R-:W-:Y:S02]  /*3d30*/  UISETP.NE.AND UP1, UPT, UR48, URZ, UPT ;  /* 0x000000ff3000728c */ /* 0x000fe4000bf25270 */
[----:B-1----:R-:W-:-:S09]  /*3d40*/  ULEA UR8, UR8, UR4, 0x18 ;  /* 0x0000000408087291 */ /* 0x002fd2000f8ec0ff */
[----:B------:R1:W-:Y:S01]  /*3d50*/  @P0 STS.U8 [UR8+0x1c], R0 ;  /* 0x00001c00ff000988 */ /* 0x0003e20008000008 */
[----:B------:R-:W-:Y:S05]  /*3d60*/  BRA.U UP1, `(.L_x_73) ;  /* 0x0000000101a07547 */ /* 0x000fea000b800000 */
[----:B------:R-:W-:Y:S01]  /*3d70*/  UIADD3 UR7, UPT, UPT, UR26, 0xb0, URZ ;  /* 0x000000b01a077890 */ /* 0x000fe2000fffe0ff */
[----:B------:R-:W-:-:S03]  /*3d80*/  SHF.L.U32 R2, R9, 0x1f, RZ ;  /* 0x0000001f09027819 */ /* 0x000fc600000006ff */
[----:B------:R-:W-:-:S09]  /*3d90*/  ULEA UR4, UR32, UR7, 0x3 ;  /* 0x0000000720047291 */ /* 0x000fd2000f8e18ff */
[----:B------:R-:W2:Y:S02]  /*3da0*/  SYNCS.PHASECHK.TRANS64.TRYWAIT P0, [UR4], R2 ;  /* 0x00000002ff0075a7 */ /* 0x000ea40008001104 */
[----:B--2---:R-:W-:Y:S05]  /*3db0*/  @!P0 BRA `(.L_x_74) ;  /* 0x0000005400048947 */ /* 0x004fea0003800000 */
.L_x_166:
[----:B------:R-:W-:-:S04]  /*3dc0*/  UIADD3 UR4, UPT, UPT, UR32, 0x1, URZ ;  /* 0x0000000120047890 */ /* 0x000fc8000fffe0ff */
[----:B------:R-:W-:-:S04]  /*3dd0*/  UISETP.NE.AND UP0, UPT, UR4, 0x4, UPT ;  /* 0x000000040400788c */ /* 0x000fc8000bf05270 */
[----:B------:R-:W-:Y:S02]  /*3de0*/  USEL UR6, URZ, 0x1, UP0 ;  /* 0x00000001ff067887 */ /* 0x000fe40008000000 */
[----:B------:R-:W-:-:S04]  /*3df0*/  USEL UR4, UR4, URZ, UP0 ;  /* 0x000000ff04047287 */ /* 0x000fc80008000000 */
[----:B------:R-:W-:Y:S01]  /*3e00*/  ULEA UR5, UR4, UR7, 0x3 ;  /* 0x0000000704057291 */ /* 0x000fe2000f8e18ff */
[----:B-1----:R-:W-:-:S04]  /*3e10*/  LOP3.LUT R2, R9, UR6, RZ, 0x3c, !PT ;  /* 0x0000000609027c12 */ /* 0x002fc8000f8e3cff */
[----:B------:R-:W-:-:S04]  /*3e20*/  SHF.L.U32 R3, R2, 0x1f, RZ ;  /* 0x0000001f02037819 */ /* 0x000fc800000006ff */
[----:B------:R-:W1:Y:S02]  /*3e30*/  SYNCS.PHASECHK.TRANS64.TRYWAIT P0, [UR5], R3 ;  /* 0x00000003ff0075a7 */ /* 0x000e640008001105 */
[----:B-1----:R-:W-:Y:S05]  /*3e40*/  @!P0 BRA `(.L_x_75) ;  /* 0x0000005000f88947 */ /* 0x002fea0003800000 */
.L_x_168:
[----:B------:R-:W-:-:S04]  /*3e50*/  UIADD3 UR4, UPT, UPT, UR4, 0x1, URZ ;  /* 0x0000000104047890 */ /* 0x000fc8000fffe0ff */
[----:B------:R-:W-:-:S04]  /*3e60*/  UISETP.NE.AND UP0, UPT, UR4, 0x4, UPT ;  /* 0x000000040400788c */ /* 0x000fc8000bf05270 */
[----:B------:R-:W-:Y:S02]  /*3e70*/  USEL UR6, URZ, 0x1, UP0 ;  /* 0x00000001ff067887 */ /* 0x000fe40008000000 */
[----:B------:R-:W-:-:S04]  /*3e80*/  USEL UR4, UR4, URZ, UP0 ;  /* 0x000000ff04047287 */ /* 0x000fc80008000000 */
[----:B------:R-:W-:Y:S01]  /*3e90*/  ULEA UR5, UR4, UR7, 0x3 ;  /* 0x0000000704057291 */ /* 0x000fe2000f8e18ff */
[----:B------:R-:W-:-:S04]  /*3ea0*/  LOP3.LUT R2, R2, UR6, RZ, 0x3c, !PT ;  /* 0x0000000602027c12 */ /* 0x000fc8000f8e3cff */
[----:B-1----:R-:W-:-:S04]  /*3eb0*/  SHF.L.U32 R3, R2, 0x1f, RZ ;  /* 0x0000001f02037819 */ /* 0x002fc800000006ff */
[----:B------:R-:W1:Y:S02]  /*3ec0*/  SYNCS.PHASECHK.TRANS64.TRYWAIT P0, [UR5], R3 ;  /* 0x00000003ff0075a7 */ /* 0x000e640008001105 */
[----:B-1----:R-:W-:Y:S05]  /*3ed0*/  @!P0 BRA `(.L_x_76) ;  /* 0x0000005000ec8947 */ /* 0x002fea0003800000 */
.L_x_170:
[----:B------:R-:W-:-:S04]  /*3ee0*/  UIADD3 UR4, UPT, UPT, UR4, 0x1, URZ ;  /* 0x0000000104047890 */ /* 0x000fc8000fffe0ff */
[----:B------:R-:W-:-:S04]  /*3ef0*/  UISETP.NE.AND UP0, UPT, UR4, 0x4, UPT ;  /* 0x000000040400788c */ /* 0x000fc8000bf05270 */
[----:B------:R-:W-:Y:S02]  /*3f00*/  USEL UR5, URZ, 0x1, UP0 ;  /* 0x00000001ff057887 */ /* 0x000fe40008000000 */
[----:B------:R-:W-:-:S04]  /*3f10*/  USEL UR4, UR4, URZ, UP0 ;  /* 0x000000ff04047287 */ /* 0x000fc80008000000 */
[----:B------:R-:W-:Y:S01]  /*3f20*/  ULEA UR4, UR4, UR7, 0x3 ;  /* 0x0000000704047291 */ /* 0x000fe2000f8e18ff */
[----:B------:R-:W-:-:S04]  /*3f30*/  LOP3.LUT R2, R2, UR5, RZ, 0x3c, !PT ;  /* 0x0000000502027c12 */ /* 0x000fc8000f8e3cff */
[----:B------:R-:W-:Y:S01]  /*3f40*/  SHF.L.U32 R2, R2, 0x1f, RZ ;  /* 0x0000001f02027819 */ /* 0x000fe200000006ff */
[----:B-1----:R-:W-:-:S04]  /*3f50*/  IMAD.U32 R0, RZ, RZ, UR4 ;  /* 0x00000004ff007e24 */ /* 0x002fc8000f8e00ff */
[----:B------:R1:W2:Y:S03]  /*3f60*/  SYNCS.PHASECHK.TRANS64.TRYWAIT P0, [R0+URZ], R2 ;  /* 0x00000002000075a7 */ /* 0x0002a600080011ff */
[----:B--2---:R-:W-:Y:S05]  /*3f70*/  @!P0 NANOSLEEP.SYNCS 0x989680 ;  /* 0x009896800000895d */ /* 0x004fea0003900000 */
[----:B------:R-:W2:Y:S02]  /*3f80*/  @!P0 SYNCS.PHASECHK.TRANS64 P0, [R0+URZ], R2 ;  /* 0x00000002000085a7 */ /* 0x000ea400080010ff */
[----:B--2---:R-:W-:Y:S05]  /*3f90*/  @P0 BRA `(.L_x_77) ;  /* 0x0000000000200947 */ /* 0x004fea0003800000 */
.L_x_78:
[----:B--2---:R2:W4:Y:S02]  /*3fa0*/  SYNCS.PHASECHK.TRANS64.TRYWAIT P0, [R0+URZ], R2 ;  /* 0x00000002000075a7 */ /* 0x00452400080011ff */
[----:B----4-:R-:W-:Y:S05]  /*3fb0*/  @!P0 NANOSLEEP.SYNCS 0x989680 ;  /* 0x009896800000895d */ /* 0x010fea0003900000 */
[----:B------:R-:W4:Y:S02]  /*3fc0*/  @!P0 SYNCS.PHASECHK.TRANS64 P0, [R0+URZ], R2 ;  /* 0x00000002000085a7 */ /* 0x000f2400080010ff */
[----:B----4-:R-:W-:Y:S05]  /*3fd0*/  @!P0 BRA `(.L_x_78) ;  /* 0xfffffffc00f08947 */ /* 0x010fea000383ffff */
[----:B------:R-:W-:Y:S05]  /*3fe0*/  BRA `(.L_x_77) ;  /* 0x00000000000c7947 */ /* 0x000fea0003800000 */
.L_x_73:
[----:B------:R-:W-:-:S04]  /*3ff0*/  UIADD3 UR4, UPT, UPT, UR26, 0xf0, URZ ;  /* 0x000000f01a047890 */ /* 0x000fc8000fffe0ff */
[----:B------:R-:W-:-:S09]  /*4000*/  UPRMT UR4, UR49, 0x654, UR4 ;  /* 0x0000065431047896 */ /* 0x000fd20008000004 */
[----:B------:R-:W-:Y:S03]  /*4010*/  SYNCS.ARRIVE.TRANS64.RED.A1T0 RZ, [UR4], RZ ;  /* 0x000000ffffff79a7 */ /* 0x000fe60008100404 */
.L_x_77:
[----:B-12---:R-:W-:Y:S01]  /*4020*/  SHF.L.U32 R2, RZ, 0x1f, RZ ;  /* 0x0000001fff027819 */ /* 0x006fe200000006ff */
[----:B------:R-:W-:Y:S01]  /*4030*/  UIADD3 UR4, UPT, UPT, UR26, 0xf0, URZ ;  /* 0x000000f01a047890 */ /* 0x000fe2000fffe0ff */
[----:B------:R-:W-:Y:S02]  /*4040*/  PLOP3.LUT P0, PT, PT, PT, UP1, 0x80, 0x8 ;  /* 0x000000000008781c */ /* 0x000fe40003f0f018 */
[----:B------:R-:W1:Y:S02]  /*4050*/  SYNCS.PHASECHK.TRANS64.TRYWAIT P1, [UR26+0xf0], R2 ;  /* 0x0000f002ff0075a7 */ /* 0x000e64000802111a */
[----:B-1----:R-:W-:Y:S09]  /*4060*/  @!P1 BRA `(.L_x_79) ;  /* 0x0000005000a09947 */ /* 0x002ff20003800000 */
.L_x_172:
[----:B------:R-:W-:Y:S01]  /*4070*/  @!UP1 UPRMT UR4, UR49, 0x654, UR4 ;  /* 0x0000065431049896 */ /* 0x000fe20008000004 */
[----:B------:R-:W-:Y:S01]  /*4080*/  UMOV UR5, 0xffff ;  /* 0x0000ffff00057882 */ /* 0x000fe20000000000 */
[----:B------:R-:W-:-:S07]  /*4090*/  UMOV UR6, 0x1 ;  /* 0x0000000100067882 */ /* 0x000fce0000000000 */
[----:B------:R-:W-:Y:S01]  /*40a0*/  @!P0 SYNCS.ARRIVE.TRANS64.RED.A1T0 RZ, [UR4], RZ ;  /* 0x000000ffffff89a7 */ /* 0x000fe20008100404 */
[----:B------:R-:W-:Y:S01]  /*40b0*/  NOP ;  /* 0x0000000000007918 */ /* 0x000fe20000000000 */
[----:B-1----:R-:W1:Y:S01]  /*40c0*/  LDS R0, [UR8+0x14] ;  /* 0x00001408ff007984 */ /* 0x002e620008000800 */
[----:B------:R-:W-:-:S04]  /*40d0*/  ULOP3.LUT UR4, UR44, 0xffff, URZ, 0xc0, !UPT ;  /* 0x0000ffff2c047892 */ /* 0x000fc8000f8ec0ff */
[----:B------:R-:W-:-:S04]  /*40e0*/  USHF.R.U32.HI UR4, URZ, 0x5, UR4 ;  /* 0x00000005ff047899 */ /* 0x000fc80008011604 */
[----:B------:R-:W-:Y:S02]  /*40f0*/  USHF.L.U32 UR5, UR5, UR4, URZ ;  /* 0x0000000405057299 */ /* 0x000fe400080006ff */
[----:B------:R-:W-:-:S04]  /*4100*/  USHF.L.U32 UR4, UR6, UR4, URZ ;  /* 0x0000000406047299 */ /* 0x000fc800080006ff */
[----:B-1----:R-:W-:-:S04]  /*4110*/  LOP3.LUT R0, R0, UR5, RZ, 0xc0, !PT ;  /* 0x0000000500007c12 */ /* 0x002fc8000f8ec0ff */
[----:B------:R-:W-:-:S13]  /*4120*/  ISETP.NE.AND P0, PT, R0, UR5, PT ;  /* 0x0000000500007c0c */ /* 0x000fda000bf05270 */
[----:B------:R-:W-:Y:S05]  /*4130*/  @P0 BRA `(.L_x_80) ;  /* 0x0000000000580947 */ /* 0x000fea0003800000 */
[----:B------:R-:W1:Y:S02]  /*4140*/  LDS R0, [UR8+0x18] ;  /* 0x00001808ff007984 */ /* 0x000e640008000800 */
[----:B-1----:R-:W-:-:S04]  /*4150*/  LOP3.LUT R0, R0, UR4, RZ, 0xc0, !PT ;  /* 0x0000000400007c12 */ /* 0x002fc8000f8ec0ff */
[----:B------:R-:W-:-:S13]  /*4160*/  ISETP.NE.AND P0, PT, R0, UR4, PT ;  /* 0x0000000400007c0c */ /* 0x000fda000bf05270 */
[----:B------:R-:W-:Y:S05]  /*4170*/  @P0 BRA `(.L_x_81) ;  /* 0x00000000003c0947 */ /* 0x000fea0003800000 */
[----:B------:R-:W1:Y:S01]  /*4180*/  S2R R2, SR_LANEID ;  /* 0x0000000000027919 */ /* 0x000e620000000000 */
[----:B------:R-:W-:-:S06]  /*4190*/  ULOP3.LUT UR5, URZ, UR5, URZ, 0x33, !UPT ;  /* 0x00000005ff057292 */ /* 0x000fcc000f8e33ff */
[----:B------:R-:W-:-:S04]  /*41a0*/  IMAD.U32 R0, RZ, RZ, UR5 ;  /* 0x00000005ff007e24 */ /* 0x000fc8000f8e00ff */
[----:B------:R2:W4:Y:S02]  /*41b0*/  REDUX UR7, R0 ;  /* 0x00000000000773c4 */ /* 0x0005240000000000 */
[----:B------:R1:W-:Y:S01]  /*41c0*/  UTCATOMSWS.AND URZ, UR5 ;  /* 0x0000000500ff79e3 */ /* 0x0003e20008000000 */
[----:B--2---:R-:W-:Y:S01]  /*41d0*/  LOP3.LUT R0, RZ, UR4, RZ, 0x33, !PT ;  /* 0x00000004ff007c12 */ /* 0x004fe2000f8e33ff */
[----:B------:R-:W-:Y:S02]  /*41e0*/  VOTEU.ANY UR4, UPT, PT ;  /* 0x0000000000047886 */ /* 0x000fe400038e0100 */
[----:B------:R-:W-:Y:S02]  /*41f0*/  UFLO.U32 UR4, UR4 ;  /* 0x00000004000472bd */ /* 0x000fe400080e0000 */
[----:B------:R-:W2:Y:S04]  /*4200*/  REDUX UR6, R0 ;  /* 0x00000000000673c4 */ /* 0x000ea80000000000 */
[----:B-1----:R-:W-:-:S02]  /*4210*/  ISETP.EQ.U32.AND P0, PT, R2, UR4, PT ;  /* 0x0000000402007c0c */ /* 0x002fc4000bf02070 */
[----:B----4-:R-:W-:-:S11]  /*4220*/  MOV R2, UR7 ;  /* 0x0000000700027c02 */ /* 0x010fd60008000f00 */
[----:B------:R1:W-:Y:S01]  /*4230*/  @P0 ATOMS.AND RZ, [UR8+0x14], R2 ;  /* 0x00001402ffff098c */ /* 0x0003e2000a800008 */
[----:B--2---:R-:W-:-:S05]  /*4240*/  IMAD.U32 R0, RZ, RZ, UR6 ;  /* 0x00000006ff007e24 */ /* 0x004fca000f8e00ff */
[----:B------:R1:W-:Y:S01]  /*4250*/  @P0 ATOMS.AND RZ, [UR8+0x18], R0 ;  /* 0x00001800ffff098c */ /* 0x0003e2000a800008 */
[----:B------:R-:W-:Y:S05]  /*4260*/  BRA `(.L_x_82) ;  /* 0x0000000000147947 */ /* 0x000fea0003800000 */
.L_x_81:
[----:B------:R-:W-:Y:S02]  /*4270*/  MOV R2, 0x4290 ;  /* 0x0000429000027802 */ /* 0x000fe40000000f00 */
[----:B---3-5:R-:W-:Y:S05]  /*4280*/  CALL.REL.NOINC `($__internal_0_$__cuda_sm10x_tcgen05_guardrail_trap_col_being_dealloced_not_returned_by_alloc) ;  /* 0x0000005400807944 */ /* 0x028fea0003c00000 */
[----:B------:R-:W-:Y:S05]  /*4290*/  BRA `(.L_x_82) ;  /* 0x0000000000087947 */ /* 0x000fea0003800000 */
.L_x_80:
[----:B------:R-:W-:Y:S02]  /*42a0*/  MOV R2, 0x42c0 ;  /* 0x000042c000027802 */ /* 0x000fe40000000f00 */
[----:B---3-5:R-:W-:Y:S05]  /*42b0*/  CALL.REL.NOINC `($__internal_2_$__cuda_sm10x_tcgen05_guardrail_trap_unallocated_columns_being_dealloced) ;  /* 0x00000054008c7944 */ /* 0x028fea0003c00000 */
.L_x_82:
[----:B------:R-:W-:Y:S01]  /*42c0*/  NOP ;  /* 0x0000000000007918 */ /* 0x000fe20000000000 */
[----:B------:R-:W-:Y:S05]  /*42d0*/  EXIT ;  /* 0x000000000000794d */ /* 0x000fea0003800000 */
.L_x_53:
[----:B------:R-:W-:-:S09]  /*42e0*/  UISETP.NE.OR UP0, UPT, UR23, 0x3, !UP4 ;  /* 0x000000031700788c */ /* 0x000fd2000e705670 */
[----:B------:R-:W-:Y:S05]  /*42f0*/  BRA.U UP0, `(.L_x_83) ;  /* 0x0000001100b87547 */ /* 0x000fea000b800000 */
[----:B------:R-:W2:Y:S01]  /*4300*/  LDCU UR31, c[0x0][0x370] ;  /* 0x00006e00ff1f77ac */ /* 0x000ea20008000800 */
[----:B------:R-:W3:Y:S01]  /*4310*/  LDC.64 R16, c[0x0][0x348] ;  /* 0x0000d200ff107b82 */ /* 0x000ee20000000a00 */
[----:B------:R-:W-:Y:S02]  /*4320*/  HFMA2 R13, -RZ, RZ, 0, 0 ;  /* 0x00000000ff0d7431 */ /* 0x000fe400000001ff */
[----:B------:R-:W-:Y:S01]  /*4330*/  IMAD.MOV.U32 R15, RZ, RZ, 0x1 ;  /* 0x00000001ff0f7424 */ /* 0x000fe200078e00ff */
[----:B------:R-:W2:Y:S01]  /*4340*/  LDCU.128 UR48, c[0x0][0xb10] ;  /* 0x00016200ff3077ac */ /* 0x000ea20008000c00 */
[----:B------:R-:W-:Y:S01]  /*4350*/  IMAD.MOV.U32 R14, RZ, RZ, RZ ;  /* 0x000000ffff0e7224 */ /* 0x000fe200078e00ff */
[----:B------:R-:W-:Y:S01]  /*4360*/  MOV R7, 0x1000 ;  /* 0x0000100000077802 */ /* 0x000fe20000000f00 */
[----:B------:R-:W4:Y:S01]  /*4370*/  LDCU UR30, c[0x0][0x374] ;  /* 0x00006e80ff1e77ac */ /* 0x000f220008000800 */
[----:B------:R-:W1:Y:S01]  /*4380*/  LDC.64 R2, c[0x0][0x888] ;  /* 0x00022200ff027b82 */ /* 0x000e620000000a00 */
[----:B------:R-:W4:Y:S01]  /*4390*/  LDCU UR15, c[0x0][0xb0c] ;  /* 0x00016180ff0f77ac */ /* 0x000f220008000800 */
[----:B------:R-:W3:Y:S06]  /*43a0*/  LDCU UR52, c[0x0][0xb20] ;  /* 0x00016400ff3477ac */ /* 0x000eec0008000800 */
[----:B------:R-:W1:Y:S01]  /*43b0*/  LDC.64 R4, c[0x0][0x890] ;  /* 0x00022400ff047b82 */ /* 0x000e620000000a00 */
[----:B------:R-:W3:Y:S01]  /*43c0*/  LDCU UR4, c[0x0][0xb30] ;  /* 0x00016600ff0477ac */ /* 0x000ee20008000800 */
[----:B------:R-:W-:Y:S01]  /*43d0*/  UMOV UR21, 0x400 ;  /* 0x0000040000157882 */ /* 0x000fe20000000000 */
[----:B--2---:R-:W-:-:S02]  /*43e0*/  UIMAD.WIDE.U32 UR6, UR31, UR48, URZ ;  /* 0x000000301f0672a5 */ /* 0x004fc4000f8e00ff */
[----:B----4-:R-:W-:Y:S02]  /*43f0*/  UIMAD.WIDE.U32 UR8, UR30, UR51, URZ ;  /* 0x000000331e0872a5 */ /* 0x010fe4000f8e00ff */
[----:B------:R-:W-:Y:S02]  /*4400*/  ULEA UR21, UR47, UR21, 0x18 ;  /* 0x000000152f157291 */ /* 0x000fe4000f8ec0ff */
[----:B------:R-:W-:Y:S02]  /*4410*/  UPLOP3.LUT UP2, UPT, UPT, UPT, UPT, 0x40, 0x4 ;  /* 0x000000000004789c */ /* 0x000fe40003f4e870 */
[----:B------:R-:W-:Y:S01]  /*4420*/  UIADD3 UR37, UPT, UPT, UR21, 0x38, URZ ;  /* 0x0000003815257890 */ /* 0x000fe2000fffe0ff */
[----:B------:R-:W-:Y:S01]  /*4430*/  UMOV UR6, UR7 ;  /* 0x0000000700067c82 */ /* 0x000fe20008000000 */
[----:B------:R-:W-:Y:S01]  /*4440*/  UMOV UR38, UR9 ;  /* 0x0000000900267c82 */ /* 0x000fe20008000000 */
[----:B------:R-:W-:Y:S02]  /*4450*/  UISETP.GE.AND UP0, UPT, UR45, 0x1, UPT ;  /* 0x000000012d00788c */ /* 0x000fe4000bf06270 */
[----:B------:R-:W-:Y:S01]  /*4460*/  UISETP.NE.AND UP4, UPT, UR45, 0x1, UPT ;  /* 0x000000012d00788c */ /* 0x000fe2000bf85270 */
[----:B------:R-:W2:Y:S01]  /*4470*/  LDCU.64 UR22, c[0x0][0xb28] ;  /* 0x00016500ff1677ac */ /* 0x000ea20008000a00 */
[----:B------:R-:W-:-:S02]  /*4480*/  UISETP.NE.AND UP6, UPT, UR15, 0x1, UPT ;  /* 0x000000010f00788c */ /* 0x000fc4000bfc5270 */
[----:B------:R-:W-:Y:S02]  /*4490*/  UISETP.NE.AND UP5, UPT, UR50, 0x1, UPT ;  /* 0x000000013200788c */ /* 0x000fe4000bfa5270 */
[----:B------:R-:W-:Y:S02]  /*44a0*/  UIADD3 UR41, UPT, UPT, UR21, 0x20, URZ ;  /* 0x0000002015297890 */ /* 0x000fe4000fffe0ff */
[----:B------:R-:W-:Y:S02]  /*44b0*/  UIADD3 UR33, UPT, UPT, UR21, 0x28, URZ ;  /* 0x0000002815217890 */ /* 0x000fe4000fffe0ff */
[----:B------:R-:W-:Y:S02]  /*44c0*/  UIADD3 UR25, UPT, UPT, UR21, 0x30, URZ ;  /* 0x0000003015197890 */ /* 0x000fe4000fffe0ff */
[----:B------:R-:W-:Y:S02]  /*44d0*/  UPRMT UR37, UR47, 0x654, UR37 ;  /* 0x000006542f257896 */ /* 0x000fe40008000025 */
[----:B------:R-:W-:-:S02]  /*44e0*/  USHF.R.U32.HI UR39, URZ, UR49, UR6 ;  /* 0x00000031ff277299 */ /* 0x000fc40008011606 */
[----:B---3--:R-:W-:Y:S02]  /*44f0*/  USHF.R.U32.HI UR38, URZ, UR52, UR38 ;  /* 0x00000034ff267299 */ /* 0x008fe40008011626 */
[----:B------:R-:W-:-:S11]  /*4500*/  UISETP.NE.AND UP3, UPT, UR4, 0x1, UPT ;  /* 0x000000010400788c */ /* 0x000fd6000bf65270 */
.L_x_94:
[C---:B------:R-:W-:Y:S02]  /*4510*/  LEA R12, R14.reuse, UR21, 0x3 ;  /* 0x000000150e0c7c11 */ /* 0x040fe4000f8e18ff */
[----:B------:R-:W-:Y:S02]  /*4520*/  SHF.L.U32 R0, R13, 0x1f, RZ ;  /* 0x0000001f0d007819 */ /* 0x000fe400000006ff */
[----:B------:R-:W-:Y:S02]  /*4530*/  LEA R8, R14, UR21, 0x4 ;  /* 0x000000150e087c11 */ /* 0x000fe4000f8e20ff */
[----:B---3--:R-:W3:Y:S02]  /*4540*/  SYNCS.PHASECHK.TRANS64.TRYWAIT P0, [R12+URZ+0x70], R0 ;  /* 0x000070000c0075a7 */ /* 0x008ee400080011ff */
[----:B---3--:R-:W-:Y:S05]  /*4550*/  @!P0 BRA `(.L_x_84) ;  /* 0x0000004c007c8947 */ /* 0x008fea0003800000 */
.L_x_173:
[----:B------:R-:W4:Y:S01]  /*4560*/  LDS.128 R8, [R8+0x100] ;  /* 0x0001000008087984 */ /* 0x000f220000000c00 */
[----:B------:R-:W-:Y:S01]  /*4570*/  UISETP.GE.AND UP0, UPT, UR45, 0x1, UPT ;  /* 0x000000012d00788c */ /* 0x000fe2000bf06270 */
[----:B------:R-:W-:Y:S01]  /*4580*/  @!PT LDS RZ, [RZ] ;  /* 0x00000000fffff984 */ /* 0x000fe20000000800 */
[----:B------:R-:W-:Y:S01]  /*4590*/  @!PT LDS RZ, [RZ] ;  /* 0x00000000fffff984 */ /* 0x000fe20000000800 */
[----:B------:R-:W-:Y:S01]  /*45a0*/  @!PT LDS RZ, [RZ] ;  /* 0x00000000fffff984 */ /* 0x000fe20000000800 */
[----:B------:R-:W-:Y:S01]  /*45b0*/  @!PT LDS RZ, [RZ] ;  /* 0x00000000fffff984 */ /* 0x000fe20000000800 */
[----:B------:R1:W-:Y:S06]  /*45c0*/  MEMBAR.ALL.CTA ;  /* 0x0000000000007992 */ /* 0x0003ec0000008000 */
[----:B-1----:R-:W1:Y:S01]  /*45d0*/  FENCE.VIEW.ASYNC.S ;  /* 0x00000000000073c6 */ /* 0x002e620000000000 */
[----:B----4-:R-:W-:Y:S11]  /*45e0*/  LOP3.LUT P0, RZ, R10, 0x1, RZ, 0xc0, !PT ;  /* 0x000000010aff7812 */ /* 0x010ff6000780c0ff */
[----:B------:R-:W-:Y:S02]  /*45f0*/  @!UPT UIADD3 URZ, UPT, UPT, URZ, URZ, URZ ;  /* 0x000000fffffff290 */ /* 0x000fe4000fffe0ff */
[----:B-1----:R-:W-:Y:S01]  /*4600*/  VOTEU.ANY UP1, P0 ;  /* 0x0000000000ff7886 */ /* 0x002fe20000020100 */
[----:B------:R-:W-:Y:S11]  /*4610*/  PLOP3.LUT P0, PT, PT, PT, UP1, 0x80, 0x8 ;  /* 0x000000000008781c */ /* 0x000ff60003f0f018 */
[----:B------:R-:W-:Y:S02]  /*4620*/  @!UPT UIADD3 URZ, UPT, UPT, URZ, URZ, URZ ;  /* 0x000000fffffff290 */ /* 0x000fe4000fffe0ff */
[----:B---3--:R-:W-:Y:S02]  /*4630*/  @P0 SHF.R.U32.HI R0, RZ, 0x10, R9 ;  /* 0x00000010ff000819 */ /* 0x008fe40000011609 */
[----:B------:R-:W-:Y:S02]  /*4640*/  @P0 MOV R6, R8 ;  /* 0x0000000800060202 */ /* 0x000fe40000000f00 */
[----:B------:R-:W-:Y:S01]  /*4650*/  @P0 R2UR UR4, R0 ;  /* 0x00000000000402ca */ /* 0x000fe200000e0000 */
[----:B------:R-:W-:Y:S01]  /*4660*/  VIADD R0, R12, 0x80 ;  /* 0x000000800c007836 */ /* 0x000fe20000000000 */
[----:B------:R-:W-:Y:S02]  /*4670*/  @P0 LOP3.LUT R8, R9, 0xffff, RZ, 0xc0, !PT ;  /* 0x0000ffff09080812 */ /* 0x000fe400078ec0ff */
[----:B------:R-:W-:Y:S02]  /*4680*/  @P0 R2UR UR6, R6 ;  /* 0x00000000060602ca */ /* 0x000fe400000e0000 */
[----:B------:R-:W-:Y:S02]  /*4690*/  PRMT R0, RZ, 0x654, R0 ;  /* 0x00000654ff007816 */ /* 0x000fe40000000000 */
[----:B------:R-:W-:Y:S02]  /*46a0*/  @P0 R2UR UR5, R8 ;  /* 0x00000000080502ca */ /* 0x000fe400000e0000 */
[----:B------:R1:W-:Y:S03]  /*46b0*/  SYNCS.ARRIVE.TRANS64.RED.A1T0 RZ, [R0+URZ], RZ ;  /* 0x000000ff00ff79a7 */ /* 0x0003e600081004ff */
[----:B------:R-:W-:Y:S04]  /*46c0*/  @UP1 UMOV UR29, UR4 ;  /* 0x00000004001d1c82 */ /* 0x000fe80008000000 */
[----:B------:R-:W-:Y:S04]  /*46d0*/  @UP1 UMOV UR14, UR6 ;  /* 0x00000006000e1c82 */ /* 0x000fe80008000000 */
[----:B------:R-:W-:Y:S01]  /*46e0*/  @UP1 UMOV UR13, UR5 ;  /* 0x00000005000d1c82 */ /* 0x000fe20008000000 */
[----:B------:R-:W-:Y:S05]  /*46f0*/  BRA.U !UP0, `(.L_x_85) ;  /* 0x0000000108a47547 */ /* 0x000fea000b800000 */
[----:B------:R-:W-:Y:S02]  /*4700*/  UIMAD.WIDE.U32 UR16, UR13, UR51, URZ ;  /* 0x000000330d1072a5 */ /* 0x000fe4000f8e00ff */
[----:B------:R-:W-:Y:S02]  /*4710*/  UIMAD.WIDE.U32 UR18, UR14, UR48, URZ ;  /* 0x000000300e1272a5 */ /* 0x000fe4000f8e00ff */
[----:B------:R-:W-:Y:S02]  /*4720*/  USEL UR4, UR30, UR38, !UP5 ;  /* 0x000000261e047287 */ /* 0x000fe4000e800000 */
[----:B------:R-:W-:Y:S02]  /*4730*/  USEL UR7, UR31, UR39, !UP6 ;  /* 0x000000271f077287 */ /* 0x000fe4000f000000 */
[----:B--2---:R-:W-:Y:S02]  /*4740*/  UIMAD.WIDE.U32 UR8, UR4, UR22, URZ ;  /* 0x00000016040872a5 */ /* 0x004fe4000f8e00ff */
[----:B------:R-:W-:Y:S01]  /*4750*/  UIMAD.WIDE.U32 UR10, UR7, UR22, URZ ;  /* 0x00000016070a72a5 */ /* 0x000fe2000f8e00ff */
[----:B------:R-:W-:Y:S02]  /*4760*/  UMOV UR5, UR17 ;  /* 0x0000001100057c82 */ /* 0x000fe40008000000 */
[----:B------:R-:W-:Y:S03]  /*4770*/  USHF.R.U32.HI UR6, URZ, UR52, UR5 ;  /* 0x00000034ff067299 */ /* 0x000fe60008011605 */
[----:B------:R-:W-:Y:S01]  /*4780*/  UMOV UR5, UR19 ;  /* 0x0000001300057c82 */ /* 0x000fe20008000000 */
[----:B------:R-:W-:Y:S02]  /*4790*/  USEL UR6, UR13, UR6, !UP5 ;  /* 0x000000060d067287 */ /* 0x000fe4000e800000 */
[----:B------:R-:W-:Y:S03]  /*47a0*/  USHF.R.U32.HI UR12, URZ, UR49, UR5 ;  /* 0x00000031ff0c7299 */ /* 0x000fe60008011605 */
[----:B------:R-:W-:Y:S02]  /*47b0*/  UMOV UR5, UR9 ;  /* 0x0000000900057c82 */ /* 0x000fe40008000000 */
[----:B------:R-:W-:Y:S03]  /*47c0*/  @UP4 USHF.R.U32.HI UR4, URZ, UR23, UR5 ;  /* 0x00000017ff044299 */ /* 0x000fe60008011605 */
[----:B------:R-:W-:Y:S01]  /*47d0*/  UMOV UR5, UR11 ;  /* 0x0000000b00057c82 */ /* 0x000fe20008000000 */
[----:B------:R-:W-:Y:S02]  /*47e0*/  UIMAD UR4, UR45, UR4, URZ ;  /* 0x000000042d0472a4 */ /* 0x000fe4000f8e02ff */
[----:B------:R-:W-:Y:S02]  /*47f0*/  @UP4 USHF.R.U32.HI UR7, URZ, UR23, UR5 ;  /* 0x00000017ff074299 */ /* 0x000fe40008011605 */
[----:B------:R-:W-:Y:S02]  /*4800*/  UIMAD.WIDE.U32 UR10, UR6, UR22, URZ ;  /* 0x00000016060a72a5 */ /* 0x000fe4000f8e00ff */
[----:B------:R-:W-:Y:S02]  /*4810*/  USEL UR5, UR14, UR12, !UP6 ;  /* 0x0000000c0e057287 */ /* 0x000fe4000f000000 */
[----:B------:R-:W-:Y:S02]  /*4820*/  UIMAD UR8, UR45, UR7, URZ ;  /* 0x000000072d0872a4 */ /* 0x000fe4000f8e02ff */
[----:B------:R-:W-:Y:S03]  /*4830*/  UISETP.GE.AND UP0, UPT, UR6, UR4, UPT ;  /* 0x000000040600728c */ /* 0x000fe6000bf06270 */
[----:B------:R-:W-:Y:S01]  /*4840*/  UMOV UR4, UR11 ;  /* 0x0000000b00047c82 */ /* 0x000fe20008000000 */
[----:B------:R-:W-:Y:S02]  /*4850*/  UISETP.GE.OR UP0, UPT, UR5, UR8, UP0 ;  /* 0x000000080500728c */ /* 0x000fe40008706670 */
[----:B------:R-:W-:Y:S02]  /*4860*/  USHF.R.U32.HI UR4, URZ, UR23, UR4 ;  /* 0x00000017ff047299 */ /* 0x000fe40008011604 */
[----:B------:R-:W-:Y:S02]  /*4870*/  UIMAD.WIDE.U32 UR8, UR5, UR22, URZ ;  /* 0x00000016050872a5 */ /* 0x000fe4000f8e00ff */
[----:B------:R-:W-:Y:S04]  /*4880*/  USEL UR10, UR6, UR4, !UP4 ;  /* 0x00000004060a7287 */ /* 0x000fe8000e000000 */
[----:B------:R-:W-:Y:S01]  /*4890*/  UIADD3 UR11, UPT, UPT, -UR10, URZ, URZ ;  /* 0x000000ff0a0b7290 */ /* 0x000fe2000fffe1ff */
[----:B------:R-:W-:Y:S02]  /*48a0*/  @!UP0 UMOV UR4, UR9 ;  /* 0x0000000900048c82 */ /* 0x000fe40008000000 */
[----:B------:R-:W-:Y:S02]  /*48b0*/  @!UP0 USHF.R.U32.HI UR4, URZ, UR23, UR4 ;  /* 0x00000017ff048299 */ /* 0x000fe40008011604 */
[----:B------:R-:W-:Y:S02]  /*48c0*/  UIMAD UR8, UR45, UR11, UR6 ;  /* 0x0000000b2d0872a4 */ /* 0x000fe4000f8e0206 */
[----:B------:R-:W-:Y:S04]  /*48d0*/  @!UP0 USEL UR4, UR5, UR4, !UP4 ;  /* 0x0000000405048287 */ /* 0x000fe8000e000000 */
[----:B------:R-:W-:Y:S02]  /*48e0*/  @!UP0 UIMAD UR7, UR7, UR8, UR4 ;  /* 0x00000008070782a4 */ /* 0x000fe4000f8e0204 */
[----:B------:R-:W-:Y:S02]  /*48f0*/  @!UP0 UIADD3 UR9, UPT, UPT, UR10, -UR4, URZ ;  /* 0x800000040a098290 */ /* 0x000fe4000fffe0ff */
[----:B------:R-:W-:Y:S02]  /*4900*/  UIADD3 UR8, UPT, UPT, -UR6, URZ, URZ ;  /* 0x000000ff06087290 */ /* 0x000fe4000fffe1ff */
[----:B------:R-:W-:Y:S02]  /*4910*/  UIADD3 UR4, UPT, UPT, -UR5, URZ, URZ ;  /* 0x000000ff05047290 */ /* 0x000fe4000fffe1ff */
[----:B------:R-:W-:Y:S03]  /*4920*/  @!UP0 UIMAD UR6, UR9, UR45, UR5 ;  /* 0x0000002d090682a4 */ /* 0x000fe6000f8e0205 */
[----:B------:R-:W-:Y:S01]  /*4930*/  @!UP0 UMOV UR5, UR7 ;  /* 0x0000000700058c82 */ /* 0x000fe20008000000 */
[----:B------:R-:W-:Y:S02]  /*4940*/  UIMAD UR7, UR15, UR4, UR14 ;  /* 0x000000040f0772a4 */ /* 0x000fe4000f8e020e */
[----:B------:R-:W-:Y:S02]  /*4950*/  UIMAD UR4, UR50, UR8, UR13 ;  /* 0x00000008320472a4 */ /* 0x000fe4000f8e020d */
[----:B------:R-:W-:Y:S02]  /*4960*/  UIMAD UR14, UR5, UR15, UR7 ;  /* 0x0000000f050e72a4 */ /* 0x000fe4000f8e0207 */
[----:B------:R-:W-:Y:S11]  /*4970*/  UIMAD UR13, UR6, UR50, UR4 ;  /* 0x00000032060d72a4 */ /* 0x000ff6000f8e0204 */
[----:B------:R-:W-:Y:S01]  /*4980*/  @!UPT UIADD3 URZ, UPT, UPT, URZ, URZ, URZ ;  /* 0x000000fffffff290 */ /* 0x000fe2000fffe0ff */
.L_x_85:
[----:B------:R-:W3:Y:S01]  /*4990*/  @!UP3 LDCU.128 UR8, c[0x0][0xb10] ;  /* 0x00016200ff08b7ac */ /* 0x000ee20008000c00 */
[C---:B------:R-:W-:Y:S02]  /*49a0*/  ISETP.NE.U32.AND P1, PT, R4.reuse, RZ, PT ;  /* 0x000000ff0400720c */ /* 0x040fe40003f25070 */
[----:B------:R-:W-:Y:S02]  /*49b0*/  ISETP.NE.U32.AND P0, PT, R4, RZ, PT ;  /* 0x000000ff0400720c */ /* 0x000fe40003f05070 */
[C---:B------:R-:W-:Y:S02]  /*49c0*/  ISETP.NE.AND.EX P1, PT, R5.reuse, RZ, PT, P1 ;  /* 0x000000ff0500720c */ /* 0x040fe40003f25310 */
[----:B------:R-:W-:Y:S01]  /*49d0*/  ISETP.NE.AND.EX P0, PT, R5, RZ, PT, P0 ;  /* 0x000000ff0500720c */ /* 0x000fe20003f05300 */
[----:B------:R-:W4:Y:S01]  /*49e0*/  @!UP3 LDCU UR5, c[0x0][0xb0c] ;  /* 0x00016180ff05b7ac */ /* 0x000f220008000800 */
[----:B------:R-:W-:Y:S01]  /*49f0*/  SHF.L.U32 R9, R15, 0x1f, RZ ;  /* 0x0000001f0f097819 */ /* 0x000fe200000006ff */
[----:B------:R-:W-:Y:S02]  /*4a00*/  USHF.L.U32 UR42, UR20, 0x7, URZ ;  /* 0x00000007142a7899 */ /* 0x000fe400080006ff */
[----:B------:R-:W-:Y:S02]  /*4a10*/  USHF.L.U32 UR43, UR24, 0x6, URZ ;  /* 0x00000006182b7899 */ /* 0x000fe400080006ff */
[----:B---3--:R-:W-:Y:S07]  /*4a20*/  UIMAD.WIDE.U32 UR6, UR14, UR8, URZ ;  /* 0x000000080e0672a5 */ /* 0x008fee000f8e00ff */
[----:B------:R-:W-:Y:S01]  /*4a30*/  @!UP3 UMOV UR4, UR7 ;  /* 0x000000070004bc82 */ /* 0x000fe20008000000 */
[----:B----4-:R-:W-:Y:S02]  /*4a40*/  @!UP3 UISETP.NE.AND UP0, UPT, UR5, 0x1, UPT ;  /* 0x000000010500b88c */ /* 0x010fe4000bf05270 */
[----:B------:R-:W-:Y:S02]  /*4a50*/  @!UP3 USHF.R.U32.HI UR4, URZ, UR9, UR4 ;  /* 0x00000009ff04b299 */ /* 0x000fe40008011604 */
[----:B------:R-:W-:Y:S02]  /*4a60*/  UIMAD.WIDE.U32 UR6, UR13, UR11, URZ ;  /* 0x0000000b0d0672a5 */ /* 0x000fe4000f8e00ff */
[----:B------:R-:W-:Y:S02]  /*4a70*/  @!UP3 USEL UR8, UR14, UR4, !UP0 ;  /* 0x000000040e08b287 */ /* 0x000fe4000c000000 */
[----:B------:R-:W-:Y:S03]  /*4a80*/  @!UP3 UISETP.NE.AND UP0, UPT, UR10, 0x1, UPT ;  /* 0x000000010a00b88c */ /* 0x000fe6000bf05270 */
[----:B------:R-:W-:Y:S02]  /*4a90*/  @!UP3 UMOV UR6, UR7 ;  /* 0x000000070006bc82 */ /* 0x000fe40008000000 */
[----:B------:R-:W3:Y:S02]  /*4aa0*/  @!UP3 LDCU UR4, c[0x0][0xb20] ;  /* 0x00016400ff04b7ac */ /* 0x000ee40008000800 */
[----:B---3--:R-:W-:Y:S04]  /*4ab0*/  @!UP3 USHF.R.U32.HI UR6, URZ, UR4, UR6 ;  /* 0x00000004ff06b299 */ /* 0x008fe80008011606 */
[----:B------:R-:W-:Y:S04]  /*4ac0*/  @!UP3 USEL UR6, UR13, UR6, !UP0 ;  /* 0x000000060d06b287 */ /* 0x000fe8000c000000 */
[----:B------:R-:W-:Y:S02]  /*4ad0*/  @!UP3 UIADD3 UR4, UPT, UPT, -UR8, UR6, URZ ;  /* 0x000000060804b290 */ /* 0x000fe4000fffe1ff */
[----:B------:R-:W-:Y:S02]  /*4ae0*/  @!UP3 UIADD3 UR6, UPT, UPT, UR8, -UR6, URZ ;  /* 0x800000060806b290 */ /* 0x000fe4000fffe0ff */
[----:B------:R-:W-:Y:S02]  /*4af0*/  @!UP3 UIMAD UR14, UR4, UR5, UR14 ;  /* 0x00000005040eb2a4 */ /* 0x000fe4000f8e020e */
[----:B------:R-:W-:Y:S01]  /*4b00*/  @!UP3 UIMAD UR13, UR6, UR10, UR13 ;  /* 0x0000000a060db2a4 */ /* 0x000fe2000f8e020d */
[----:B------:R-:W-:Y:S11]  /*4b10*/  BRA.U UP2, `(.L_x_86) ;  /* 0x0000000102107547 */ /* 0x000ff6000b800000 */
[----:B------:R-:W-:Y:S04]  /*4b20*/  MOV R6, UR46 ;  /* 0x0000002e00067c02 */ /* 0x000fe80008000f00 */
[----:B------:R-:W-:Y:S04]  /*4b30*/  SHF.L.U32 R6, R6, 0x1f, RZ ;  /* 0x0000001f06067819 */ /* 0x000fe800000006ff */
[----:B------:R-:W3:Y:S02]  /*4b40*/  SYNCS.PHASECHK.TRANS64.TRYWAIT P2, [UR21+0x68], R6 ;  /* 0x00006806ff0075a7 */ /* 0x000ee40008041115 */
[----:B---3--:R-:W-:Y:S05]  /*4b50*/  @!P2 BRA `(.L_x_87) ;  /* 0x000000480010a947 */ /* 0x008fea0003800000 */
.L_x_86:
[----:B------:R-:W-:Y:S05]  /*4b60*/  @!P1 BRA `(.L_x_88) ;  /* 0x0000000000309947 */ /* 0x000fea0003800000 */
[----:B------:R-:W-:Y:S01]  /*4b70*/  ISETP.NE.U32.AND P1, PT, R2, RZ, PT ;  /* 0x000000ff0200720c */ /* 0x000fe20003f25070 */
[----:B------:R-:W3:Y:S01]  /*4b80*/  LDCU.64 UR4, c[0x0][0x358] ;  /* 0x00006b00ff0477ac */ /* 0x000ee20008000a00 */
[----:B------:R-:W-:Y:S02]  /*4b90*/  IMAD.MOV.U32 R50, RZ, RZ, 0x1 ;  /* 0x00000001ff327424 */ /* 0x000fe400078e00ff */
[----:B------:R-:W-:Y:S11]  /*4ba0*/  ISETP.NE.AND.EX P1, PT, R3, RZ, PT, P1 ;  /* 0x000000ff0300720c */ /* 0x000ff60003f25310 */
[----:B------:R-:W-:Y:S02]  /*4bb0*/  @!UPT UIADD3 URZ, UPT, UPT, URZ, URZ, URZ ;  /* 0x000000fffffff290 */ /* 0x000fe4000fffe0ff */
[----:B------:R-:W4:Y:S01]  /*4bc0*/  @P1 LDC.64 R10, c[0x0][0x888] ;  /* 0x00022200ff0a1b82 */ /* 0x000f220000000a00 */
[----:B-1----:R-:W-:Y:S04]  /*4bd0*/  @P1 IMAD R0, R4, UR36, RZ ;  /* 0x0000002404001c24 */ /* 0x002fe8000f8e02ff */
[----:B----4-:R-:W-:Y:S04]  /*4be0*/  @P1 IMAD.WIDE R10, R0, 0x4, R10 ;  /* 0x00000004000a1825 */ /* 0x010fe800078e020a */
[----:B------:R-:W-:Y:S01]  /*4bf0*/  HFMA2 R0, -RZ, RZ, 0, 5.9604644775390625e-08 ;  /* 0x00000001ff007431 */ /* 0x000fe200000001ff */
[----:B---3-5:R3:W5:Y:S04]  /*4c00*/  @P1 LDG.E R27, desc[UR4][R10.64] ;  /* 0x000000040a1b1981 */ /* 0x028768000c1e1900 */
[----:B------:R-:W-:Y:S01]  /*4c10*/  @!P1 PRMT R50, R0, 0x7610, R50 ;  /* 0x0000761000329816 */ /* 0x000fe20000000032 */
[----:B---3--:R-:W4:Y:S06]  /*4c20*/  @!P1 LDC R27, c[0x0][0x880] ;  /* 0x00022000ff1b9b82 */ /* 0x008f2c0000000800 */
.L_x_88:
[----:B----45:R-:W-:Y:S01]  /*4c30*/  @!P0 FSETP.EQ.AND P1, PT, R27, RZ, PT ;  /* 0x000000ff1b00820b */ /* 0x030fe20003f22000 */
[----:B------:R-:W-:Y:S01]  /*4c40*/  @!UPT UIADD3 URZ, UPT, UPT, URZ, URZ, URZ ;  /* 0x000000fffffff290 */ /* 0x000fe2000fffe0ff */
[----:B------:R-:W-:Y:S11]  /*4c50*/  @!P0 BRA `(.L_x_89) ;  /* 0x0000000000188947 */ /* 0x000ff60003800000 */
[----:B------:R-:W-:Y:S02]  /*4c60*/  LOP3.LUT P0, RZ, R50, 0xff, RZ, 0xc0, !PT ;  /* 0x000000ff32ff7812 */ /* 0x000fe4000780c0ff */
[----:B------:R-:W-:Y:S04]  /*4c70*/  ISETP.NE.U32.AND P1, PT, R2, RZ, PT ;  /* 0x000000ff0200720c */ /* 0x000fe80003f25070 */
[----:B------:R-:W-:Y:S04]  /*4c80*/  ISETP.NE.AND.EX P1, PT, R3, RZ, PT, P1 ;  /* 0x000000ff0300720c */ /* 0x000fe80003f25310 */
[----:B------:R-:W-:Y:S03]  /*4c90*/  PLOP3.LUT P1, PT, P1, PT, PT, 0x8, 0x80 ;  /* 0x000000000080781c */ /* 0x000fe60000f2e170 */
[----:B------:R-:W-:Y:S11]  /*4ca0*/  @P0 FSETP.EQ.AND P1, PT, R27, RZ, PT ;  /* 0x000000ff1b00020b */ /* 0x000ff60003f22000 */
[----:B------:R-:W-:Y:S02]  /*4cb0*/  @!UPT UIADD3 URZ, UPT, UPT, URZ, URZ, URZ ;  /* 0x000000fffffff290 */ /* 0x000fe4000fffe0ff */
.L_x_89:
[----:B------:R-:W3:Y:S01]  /*4cc0*/  SYNCS.PHASECHK.TRANS64.TRYWAIT P2, [UR21+0x40], R9 ;  /* 0x00004009ff0075a7 */ /* 0x000ee20008041115 */
[----:B------:R-:W-:Y:S04]  /*4cd0*/  ELECT P0, URZ, PT ;  /* 0x0000000000ff782f */ /* 0x000fe80003800000 */
[----:B------:R-:W-:Y:S11]  /*4ce0*/  PLOP3.LUT P1, PT, P1, P0, PT, 0xf2, 0x2f ;  /* 0x00000000002f781c */ /* 0x000ff60000f21e72 */
[----:B------:R-:W-:Y:S02]  /*4cf0*/  @!UPT UIADD3 URZ, UPT, UPT, URZ, URZ, URZ ;  /* 0x000000fffffff290 */ /* 0x000fe4000fffe0ff */
[----:B------:R-:W-:Y:S05]  /*4d00*/  @!P1 IADD3 R8, P0, PT, R16, 0x580, RZ ;  /* 0x0000058010089810 */ /* 0x000fea0007f1e0ff */
[----:B-1----:R-:W-:Y:S01]  /*4d10*/  @!P1 IMAD.X R6, RZ, RZ, R17, P0 ;  /* 0x000000ffff069224 */ /* 0x002fe200000e0611 */
[----:B---3--:R-:W-:Y:S07]  /*4d20*/  @!P2 BRA `(.L_x_90) ;  /* 0x0000004400b4a947 */ /* 0x008fee0003800000 */
.L_x_176:
[----:B------:R-:W-:Y:S01]  /*4d30*/  @!P1 R2UR UR5, R8 ;  /* 0x00000000080592ca */ /* 0x000fe200000e0000 */
[----:B------:R-:W-:Y:S01]  /*4d40*/  VOTEU.ALL UP0, P1 ;  /* 0x0000000000ff7886 */ /* 0x000fe20000800000 */
[----:B------:R-:W-:Y:S01]  /*4d50*/  @!P1 R2UR UR4, R6 ;  /* 0x00000000060492ca */ /* 0x000fe200000e0000 */
[----:B------:R-:W-:Y:S01]  /*4d60*/  UMOV UR16, 0x0 ;  /* 0x0000000000107882 */ /* 0x000fe20000000000 */
[----:B------:R-:W-:Y:S01]  /*4d70*/  UMOV UR17, 0x10000000 ;  /* 0x1000000000117882 */ /* 0x000fe20000000000 */
[----:B------:R-:W-:Y:S01]  /*4d80*/  UMOV UR44, UR36 ;  /* 0x00000024002c7c82 */ /* 0x000fe20008000000 */
[----:B------:R-:W-:Y:S01]  /*4d90*/  @!UP0 UIADD3 UR40, UPT, UPT, UR21, 0x200, URZ ;  /* 0x0000020015288890 */ /* 0x000fe2000fffe0ff */
[----:B-1----:R-:W-:Y:S01]  /*4da0*/  @!P1 IMAD.MOV.U32 R0, RZ, RZ, 0x1000 ;  /* 0x00001000ff009424 */ /* 0x002fe200078e00ff */
[----:B------:R-:W-:Y:S01]  /*4db0*/  @!UP0 UIADD3 UR10, UPT, UPT, UR42, 0x40, URZ ;  /* 0x000000402a0a8890 */ /* 0x000fe2000fffe0ff */
[----:B------:R-:W-:Y:S01]  /*4dc0*/  @!P1 IADD3 R8, P0, PT, R16, 0x580, RZ ;  /* 0x0000058010089810 */ /* 0x000fe20007f1e0ff */
[----:B------:R-:W-:Y:S01]  /*4dd0*/  @!UP0 UIADD3 UR8, UPT, UPT, UR21, 0xa00, URZ ;  /* 0x00000a0015088890 */ /* 0x000fe2000fffe0ff */
[----:B------:R-:W-:Y:S02]  /*4de0*/  VOTEU.ALL UP0, P1 ;  /* 0x0000000000ff7886 */ /* 0x000fe40000800000 */
[----:B------:R-:W-:Y:S01]  /*4df0*/  IMAD.U32 R10, RZ, RZ, UR5 ;  /* 0x00000005ff0a7e24 */ /* 0x000fe2000f8e00ff */
[----:B------:R-:W-:Y:S01]  /*4e00*/  UMOV UR9, UR41 ;  /* 0x0000002900097c82 */ /* 0x000fe20008000000 */
[----:B------:R-:W-:Y:S01]  /*4e10*/  IMAD.U32 R11, RZ, RZ, UR4 ;  /* 0x00000004ff0b7e24 */ /* 0x000fe2000f8e00ff */
[----:B------:R-:W-:Y:S01]  /*4e20*/  UMOV UR11, UR43 ;  /* 0x0000002b000b7c82 */ /* 0x000fe20008000000 */
[----:B------:R-:W-:Y:S01]  /*4e30*/  UMOV UR12, UR36 ;  /* 0x00000024000c7c82 */ /* 0x000fe20008000000 */
[----:B------:R-:W-:Y:S01]  /*4e40*/  @!P1 R2UR UR4, R10 ;  /* 0x000000000a0492ca */ /* 0x000fe200000e0000 */
[----:B------:R-:W-:Y:S01]  /*4e50*/  UPRMT UR6, UR47, 0x654, UR41 ;  /* 0x000006542f067896 */ /* 0x000fe20008000029 */
[----:B------:R-:W-:Y:S01]  /*4e60*/  @!P1 R2UR UR5, R11 ;  /* 0x000000000b0592ca */ /* 0x000fe200000e0000 */
[----:B------:R-:W-:Y:S11]  /*4e70*/  @!P1 IMAD.X R6, RZ, RZ, R17, P0 ;  /* 0x000000ffff069224 */ /* 0x000ff600000e0611 */
[----:B------:R-:W-:Y:S01]  /*4e80*/  @!UPT UIADD3 URZ, UPT, UPT, URZ, URZ, URZ ;  /* 0x000000fffffff290 */ /* 0x000fe2000fffe0ff */
[----:B------:R1:W-:Y:S01]  /*4e90*/  @!UP0 UTMALDG.3D [UR40], [UR4], desc[UR16] ;  /* 0x00001028040085b4 */ /* 0x0003e20008011000 */
[----:B------:R-:W-:Y:S05]  /*4ea0*/  VOTEU.ALL UP0, P1 ;  /* 0x0000000000ff7886 */ /* 0x000fea0000800000 */
[----:B------:R1:W-:Y:S01]  /*4eb0*/  @!UP0 UTMALDG.3D [UR8], [UR4], desc[UR16] ;  /* 0x00001008040085b4 */ /* 0x0003e20008011000 */
[----:B------:R1:W-:Y:S01]  /*4ec0*/  @!P1 SYNCS.ARRIVE.TRANS64.RED.A0TR RZ, [UR21+0x20], R0 ;  /* 0x00002000ffff99a7 */ /* 0x0003e20008300415 */
[----:B------:R-:W-:Y:S01]  /*4ed0*/  SYNCS.ARRIVE.TRANS64.RED.A1T0 RZ, [UR6], RZ ;  /* 0x000000ffffff79a7 */ /* 0x000fe20008100406 */
[----:B------:R-:W3:Y:S02]  /*4ee0*/  SYNCS.PHASECHK.TRANS64.TRYWAIT P2, [UR21+0x48], R9 ;  /* 0x00004809ff0075a7 */ /* 0x000ee40008041115 */
[----:B-1-3--:R-:W-:Y:S05]  /*4ef0*/  @!P2 BRA `(.L_x_91) ;  /* 0x000000440058a947 */ /* 0x00afea0003800000 */
.L_x_178:
        /* <DEDUP_REMOVED lines=10> */
[----:B------:R-:W-:Y:S02]  /*4fa0*/  @!UP0 UIADD3 UR10, UPT, UPT, UR42, 0x50, URZ ;  /* 0x000000502a0a8890 */ /* 0x000fe4000fffe0ff */
[----:B------:R-:W-:Y:S01]  /*4fb0*/  @!UP0 UIADD3 UR8, UPT, UPT, UR21, 0x1a00, URZ ;  /* 0x00001a0015088890 */ /* 0x000fe2000fffe0ff */
[----:B------:R-:W-:Y:S01]  /*4fc0*/  IMAD.U32 R10, RZ, RZ, UR5 ;  /* 0x00000005ff0a7e24 */ /* 0x000fe2000f8e00ff */
[----:B------:R-:W-:Y:S01]  /*4fd0*/  VOTEU.ALL UP0, P1 ;  /* 0x0000000000ff7886 */ /* 0x000fe20000800000 */
[----:B------:R-:W-:Y:S01]  /*4fe0*/  IMAD.U32 R11, RZ, RZ, UR4 ;  /* 0x00000004ff0b7e24 */ /* 0x000fe2000f8e00ff */
[----:B------:R-:W-:Y:S01]  /*4ff0*/  UMOV UR9, UR33 ;  /* 0x0000002100097c82 */ /* 0x000fe20008000000 */
[----:B------:R-:W-:Y:S01]  /*5000*/  UMOV UR11, UR43 ;  /* 0x0000002b000b7c82 */ /* 0x000fe20008000000 */
[----:B------:R-:W-:Y:S01]  /*5010*/  @!P1 R2UR UR4, R10 ;  /* 0x000000000a0492ca */ /* 0x000fe200000e0000 */
[----:B------:R-:W-:Y:S01]  /*5020*/  UMOV UR12, UR36 ;  /* 0x00000024000c7c82 */ /* 0x000fe20008000000 */
[----:B------:R-:W-:Y:S01]  /*5030*/  @!P1 R2UR UR5, R11 ;  /* 0x000000000b0592ca */ /* 0x000fe200000e0000 */
[----:B------:R-:W-:Y:S01]  /*5040*/  UPRMT UR6, UR47, 0x654, UR33 ;  /* 0x000006542f067896 */ /* 0x000fe20008000021 */
[----:B------:R-:W-:Y:S11]  /*5050*/  @!P1 IMAD.X R6, RZ, RZ, R17, P0 ;  /* 0x000000ffff069224 */ /* 0x000ff600000e0611 */
[----:B------:R1:W-:Y:S01]  /*5060*/  @!UP0 UTMALDG.3D [UR32], [UR4], desc[UR16] ;  /* 0x00001020040085b4 */ /* 0x0003e20008011000 */
[----:B------:R-:W-:Y:S05]  /*5070*/  VOTEU.ALL UP0, P1 ;  /* 0x0000000000ff7886 */ /* 0x000fea0000800000 */
[----:B------:R1:W-:Y:S01]  /*5080*/  @!UP0 UTMALDG.3D [UR8], [UR4], desc[UR16] ;  /* 0x00001008040085b4 */ /* 0x0003e20008011000 */
[----:B------:R1:W-:Y:S01]  /*5090*/  @!P1 SYNCS.ARRIVE.TRANS64.RED.A0TR RZ, [UR21+0x28], R0 ;  /* 0x00002800ffff99a7 */ /* 0x0003e20008300415 */
[----:B------:R-:W-:Y:S01]  /*50a0*/  SYNCS.ARRIVE.TRANS64.RED.A1T0 RZ, [UR6], RZ ;  /* 0x000000ffffff79a7 */ /* 0x000fe20008100406 */
[----:B------:R-:W3:Y:S02]  /*50b0*/  SYNCS.PHASECHK.TRANS64.TRYWAIT P2, [UR21+0x50], R9 ;  /* 0x00005009ff0075a7 */ /* 0x000ee40008041115 */
[----:B-1-3--:R-:W-:Y:S05]  /*50c0*/  @!P2 BRA `(.L_x_92) ;  /* 0x0000004000fca947 */ /* 0x00afea0003800000 */
.L_x_180:
        /* <DEDUP_REMOVED lines=9> */
[----:B------:R-:W-:Y:S01]  /*5160*/  VIADD R14, R14, 0x1 ;  /* 0x000000010e0e7836 */ /* 0x000fe20000000000 */
        /* <DEDUP_REMOVED lines=10> */
[----:B------:R-:W-:Y:S01]  /*5210*/  UMOV UR12, UR36 ;  /* 0x00000024000c7c82 */ /* 0x000fe20008000000 */
[----:B------:R-:W-:Y:S11]  /*5220*/  UPRMT UR6, UR47, 0x654, UR25 ;  /* 0x000006542f067896 */ /* 0x000ff60008000019 */
[----:B------:R1:W-:Y:S01]  /*5230*/  @!UP0 UTMALDG.3D [UR24], [UR4], desc[UR16] ;  /* 0x00001018040085b4 */ /* 0x0003e20008011000 */
[----:B------:R-:W-:Y:S05]  /*5240*/  VOTEU.ALL UP0, P1 ;  /* 0x0000000000ff7886 */ /* 0x000fea0000800000 */
[----:B------:R1:W-:Y:S01]  /*5250*/  @!UP0 UTMALDG.3D [UR8], [UR4], desc[UR16] ;  /* 0x00001008040085b4 */ /* 0x0003e20008011000 */
[----:B------:R1:W-:Y:S01]  /*5260*/  @!P1 SYNCS.ARRIVE.TRANS64.RED.A0TR RZ, [UR21+0x30], R0 ;  /* 0x00003000ffff99a7 */ /* 0x0003e20008300415 */
[----:B------:R-:W-:Y:S01]  /*5270*/  SYNCS.ARRIVE.TRANS64.RED.A1T0 RZ, [UR6], RZ ;  /* 0x000000ffffff79a7 */ /* 0x000fe20008100406 */
[----:B------:R-:W3:Y:S02]  /*5280*/  SYNCS.PHASECHK.TRANS64.TRYWAIT P0, [UR21+0x58], R9 ;  /* 0x00005809ff0075a7 */ /* 0x000ee40008001115 */
[----:B-1-3--:R-:W-:Y:S05]  /*5290*/  @!P0 BRA `(.L_x_93) ;  /* 0x0000004000a08947 */ /* 0x00afea0003800000 */
.L_x_182:
[----:B------:R-:W-:Y:S01]  /*52a0*/  UPLOP3.LUT UP2, UPT, UPT, UPT, UPT, 0x80, 0x8 ;  /* 0x000000000008789c */ /* 0x000fe20003f4f070 */
[----:B------:R-:W-:Y:S01]  /*52b0*/  @!P1 IADD3 R6, P0, PT, R16, 0x580, RZ ;  /* 0x0000058010069810 */ /* 0x000fe20007f1e0ff */
[----:B------:R-:W-:Y:S01]  /*52c0*/  UMOV UR6, 0x0 ;  /* 0x0000000000067882 */ /* 0x000fe20000000000 */
[----:B------:R-:W-:Y:S01]  /*52d0*/  UMOV UR7, 0x10000000 ;  /* 0x1000000000077882 */ /* 0x000fe20000000000 */
[----:B------:R-:W-:Y:S01]  /*52e0*/  VOTEU.ALL UP0, P1 ;  /* 0x0000000000ff7886 */ /* 0x000fe20000800000 */
[----:B------:R-:W-:Y:S01]  /*52f0*/  @!P1 R2UR UR5, R6 ;  /* 0x00000000060592ca */ /* 0x000fe200000e0000 */
[----:B-1----:R-:W-:Y:S01]  /*5300*/  @!P1 IMAD.X R0, RZ, RZ, R17, P0 ;  /* 0x000000ffff009224 */ /* 0x002fe200000e0611 */
[----:B------:R-:W-:Y:S01]  /*5310*/  UMOV UR19, UR43 ;  /* 0x0000002b00137c82 */ /* 0x000fe20008000000 */
[----:B------:R-:W-:Y:S01]  /*5320*/  UMOV UR20, UR36 ;  /* 0x0000002400147c82 */ /* 0x000fe20008000000 */
[----:B------:R-:W-:Y:S01]  /*5330*/  @!UP0 UIADD3 UR18, UPT, UPT, UR42, 0x30, URZ ;  /* 0x000000302a128890 */ /* 0x000fe2000fffe0ff */
[----:B------:R-:W-:Y:S01]  /*5340*/  R2UR UR24, R52 ;  /* 0x00000000341872ca */ /* 0x000fe200000e0000 */
[----:B------:R-:W-:Y:S01]  /*5350*/  @!UP0 UIADD3 UR16, UPT, UPT, UR21, 0x3200, URZ ;  /* 0x0000320015108890 */ /* 0x000fe2000fffe0ff */
[----:B------:R-:W-:Y:S01]  /*5360*/  @!P1 R2UR UR4, R0 ;  /* 0x00000000000492ca */ /* 0x000fe200000e0000 */
[----:B------:R-:W-:Y:S01]  /*5370*/  @!UP0 UIADD3 UR17, UPT, UPT, UR21, 0x38, URZ ;  /* 0x0000003815118890 */ /* 0x000fe2000fffe0ff */
[----:B------:R-:W-:Y:S01]  /*5380*/  ISETP.NE.AND P0, PT, R14, 0x2, PT ;  /* 0x000000020e00780c */ /* 0x000fe20003f05270 */
[----:B------:R-:W-:Y:S01]  /*5390*/  @!UP0 UIADD3 UR10, UPT, UPT, UR42, 0x70, URZ ;  /* 0x000000702a0a8890 */ /* 0x000fe2000fffe0ff */
[----:B------:R-:W-:Y:S01]  /*53a0*/  LOP3.LUT R15, R15, 0x1, RZ, 0x3c, !PT ;  /* 0x000000010f0f7812 */ /* 0x000fe200078e3cff */
[----:B------:R-:W-:Y:S01]  /*53b0*/  @!UP0 UIADD3 UR8, UPT, UPT, UR21, 0x3a00, URZ ;  /* 0x00003a0015088890 */ /* 0x000fe2000fffe0ff */
[----:B------:R-:W-:Y:S01]  /*53c0*/  IMAD.U32 R8, RZ, RZ, UR5 ;  /* 0x00000005ff087e24 */ /* 0x000fe2000f8e00ff */
[----:B------:R-:W-:Y:S01]  /*53d0*/  VOTEU.ALL UP0, P1 ;  /* 0x0000000000ff7886 */ /* 0x000fe20000800000 */
[----:B------:R-:W-:Y:S01]  /*53e0*/  UMOV UR11, UR43 ;  /* 0x0000002b000b7c82 */ /* 0x000fe20008000000 */
[----:B------:R-:W-:Y:S01]  /*53f0*/  UMOV UR12, UR36 ;  /* 0x00000024000c7c82 */ /* 0x000fe20008000000 */
[----:B------:R-:W-:Y:S01]  /*5400*/  UMOV UR9, UR17 ;  /* 0x0000001100097c82 */ /* 0x000fe20008000000 */
[----:B------:R-:W-:Y:S01]  /*5410*/  SEL R0, RZ, 0x1, P0 ;  /* 0x00000001ff007807 */ /* 0x000fe20000000000 */
[----:B------:R-:W-:Y:S01]  /*5420*/  UIADD3 UR24, UPT, UPT, UR14, UR24, URZ ;  /* 0x000000180e187290 */ /* 0x000fe2000fffe0ff */
[----:B------:R-:W-:Y:S01]  /*5430*/  IMAD.U32 R9, RZ, RZ, UR4 ;  /* 0x00000004ff097e24 */ /* 0x000fe2000f8e00ff */
[----:B------:R-:W-:Y:S01]  /*5440*/  @!P1 R2UR UR4, R8 ;  /* 0x00000000080492ca */ /* 0x000fe200000e0000 */
[----:B------:R-:W-:Y:S01]  /*5450*/  UMOV UR36, UR29 ;  /* 0x0000001d00247c82 */ /* 0x000fe20008000000 */
[----:B------:R-:W-:Y:S02]  /*5460*/  LOP3.LUT R13, R13, R0, RZ, 0x3c, !PT ;  /* 0x000000000d0d7212 */ /* 0x000fe400078e3cff */
[----:B------:R-:W-:Y:S02]  /*5470*/  @!P1 R2UR UR5, R9 ;  /* 0x00000000090592ca */ /* 0x000fe400000e0000 */
[----:B------:R-:W-:Y:S11]  /*5480*/  SEL R14, R14, RZ, P0 ;  /* 0x000000ff0e0e7207 */ /* 0x000ff60000000000 */
[----:B------:R1:W-:Y:S01]  /*5490*/  @!UP0 UTMALDG.3D [UR16], [UR4], desc[UR6] ;  /* 0x00000610040085b4 */ /* 0x0003e20008011000 */
[----:B------:R-:W-:Y:S05]  /*54a0*/  VOTEU.ALL UP0, P1 ;  /* 0x0000000000ff7886 */ /* 0x000fea0000800000 */
[----:B------:R3:W-:Y:S01]  /*54b0*/  @!UP0 UTMALDG.3D [UR8], [UR4], desc[UR6] ;  /* 0x00000608040085b4 */ /* 0x0007e20008011000 */
[----:B------:R3:W-:Y:S01]  /*54c0*/  @!P1 SYNCS.ARRIVE.TRANS64.RED.A0TR RZ, [UR21+0x38], R7 ;  /* 0x00003807ffff99a7 */ /* 0x0007e20008300415 */
[----:B------:R-:W-:Y:S01]  /*54d0*/  SYNCS.ARRIVE.TRANS64.RED.A1T0 RZ, [UR37], RZ ;  /* 0x000000ffffff79a7 */ /* 0x000fe20008100425 */
[----:B-1----:R-:W-:Y:S01]  /*54e0*/  UIADD3 UR20, UPT, UPT, UR13, UR63, URZ ;  /* 0x0000003f0d147290 */ /* 0x002fe2000fffe0ff */
[----:B------:R-:W-:Y:S11]  /*54f0*/  BRA.U UP1, `(.L_x_94) ;  /* 0xfffffff101047547 */ /* 0x000ff6000b83ffff */
[----:B------:R-:W-:-:S04]  /*5500*/  SHF.L.U32 R2, R15, 0x1f, RZ ;  /* 0x0000001f0f027819 */ /* 0x000fc800000006ff */
[----:B------:R-:W1:Y:S02]  /*5510*/  SYNCS.PHASECHK.TRANS64.TRYWAIT P0, [UR21+0x40], R2 ;  /* 0x00004002ff0075a7 */ /* 0x000e640008001115 */
[----:B-1----:R-:W-:Y:S05]  /*5520*/  @!P0 BRA `(.L_x_95) ;  /* 0x0000004000148947 */ /* 0x002fea0003800000 */
.L_x_184:
[----:B------:R-:W4:Y:S02]  /*5530*/  SYNCS.PHASECHK.TRANS64.TRYWAIT P0, [UR21+0x48], R2 ;  /* 0x00004802ff0075a7 */ /* 0x000f240008001115 */
[----:B----4-:R-:W-:Y:S05]  /*5540*/  @!P0 BRA `(.L_x_96) ;  /* 0x0000004000248947 */ /* 0x010fea0003800000 */
.L_x_186:
[----:B------:R-:W4:Y:S02]  /*5550*/  SYNCS.PHASECHK.TRANS64.TRYWAIT P0, [UR21+0x50], R2 ;  /* 0x00005002ff0075a7 */ /* 0x000f240008001115 */
[----:B----4-:R-:W-:Y:S05]  /*5560*/  @!P0 BRA `(.L_x_97) ;  /* 0x0000004000348947 */ /* 0x010fea0003800000 */
.L_x_188:
[----:B-1----:R-:W-:-:S07]  /*5570*/  MOV R0, UR21 ;  /* 0x0000001500007c02 */ /* 0x002fce0008000f00 */
.L_x_98:
[----:B-1----:R-:W-:-:S04]  /*5580*/  SHF.L.U32 R2, R15, 0x1f, RZ ;  /* 0x0000001f0f027819 */ /* 0x002fc800000006ff */
[----:B------:R1:W4:Y:S03]  /*5590*/  SYNCS.PHASECHK.TRANS64.TRYWAIT P0, [R0+URZ+0x58], R2 ;  /* 0x00005802000075a7 */ /* 0x00032600080011ff */
[----:B----4-:R-:W-:Y:S05]  /*55a0*/  @!P0 NANOSLEEP.SYNCS 0x989680 ;  /* 0x009896800000895d */ /* 0x010fea0003900000 */
[----:B------:R-:W4:Y:S02]  /*55b0*/  @!P0 SYNCS.PHASECHK.TRANS64 P0, [R0+URZ+0x58], R2 ;  /* 0x00005802000085a7 */ /* 0x000f2400080010ff */
[----:B--234-:R-:W-:Y:S05]  /*55c0*/  @P0 EXIT ;  /* 0x000000000000094d */ /* 0x01cfea0003800000 */
[----:B------:R-:W-:Y:S05]  /*55d0*/  BRA `(.L_x_98) ;  /* 0xfffffffc00e87947 */ /* 0x000fea000383ffff */
.L_x_83:
[----:B------:R-:W-:-:S06]  /*55e0*/  UISETP.GE.AND UP0, UPT, UR23, 0x4, UPT ;  /* 0x000000041700788c */ /* 0x000fcc000bf06270 */
[----:B------:R-:W-:-:S13]  /*55f0*/  PLOP3.LUT P0, PT, PT, PT, UP0, 0x80, 0x8 ;  /* 0x000000000008781c */ /* 0x000fda0003f0f008 */
[----:B-1----:R-:W-:Y:S05]  /*5600*/  @!P0 EXIT ;  /* 0x000000000000894d */ /* 0x002fea0003800000 */
[----:B------:R-:W-:Y:S01]  /*5610*/  BAR.SYNC.DEFER_BLOCKING 0x6, 0xa0 ;  /* 0x0182800000007b1d */ /* 0x000fe20000010000 */
[----:B------:R-:W-:Y:S01]  /*5620*/  IMAD.SHL.U32 R49, R61, 0x10, RZ ;  /* 0x000000103d317824 */ /* 0x000fe200078e00ff */
[----:B------:R-:W-:Y:S01]  /*5630*/  CS2R R58, SRZ ;  /* 0x00000000003a7805 */ /* 0x000fe2000001ff00 */
[----:B------:R-:W-:Y:S02]  /*5640*/  IMAD.SHL.U32 R5, R51, 0x200, RZ ;  /* 0x0000020033057824 */ /* 0x000fe400078e00ff */
[----:B------:R-:W-:Y:S01]  /*5650*/  IMAD.U32 R23, R61, 0x10000, RZ ;  /* 0x000100003d177824 */ /* 0x000fe200078e00ff */
[----:B------:R-:W-:Y:S01]  /*5660*/  UMOV UR43, 0x400 ;  /* 0x00000400002b7882 */ /* 0x000fe20000000000 */
[----:B------:R-:W-:Y:S01]  /*5670*/  LOP3.LUT R48, R49, 0x5b0, RZ, 0xc0, !PT ;  /* 0x000005b031307812 */ /* 0x000fe200078ec0ff */
[----:B------:R-:W-:Y:S01]  /*5680*/  ULEA UR43, UR47, UR43, 0x18 ;  /* 0x0000002b2f2b7291 */ /* 0x000fe2000f8ec0ff */
[----:B------:R-:W1:Y:S01]  /*5690*/  LDC.64 R44, c[0x0][0x888] ;  /* 0x00022200ff2c7b82 */ /* 0x000e620000000a00 */
[----:B------:R-:W-:Y:S01]  /*56a0*/  IMAD.SHL.U32 R4, R61, 0x2, RZ ;  /* 0x000000023d047824 */ /* 0x000fe200078e00ff */
[----:B------:R-:W-:Y:S01]  /*56b0*/  LOP3.LUT R48, R48, 0x200, R5, 0xf8, !PT ;  /* 0x0000020030307812 */ /* 0x000fe200078ef805 */
[----:B------:R-:W-:Y:S01]  /*56c0*/  IMAD.SHL.U32 R5, R51, 0x200000, RZ ;  /* 0x0020000033057824 */ /* 0x000fe200078e00ff */
[C---:B------:R-:W-:Y:S01]  /*56d0*/  LOP3.LUT R6, R49.reuse, 0x40, RZ, 0xc0, !PT ;  /* 0x0000004031067812 */ /* 0x040fe200078ec0ff */
[----:B------:R-:W-:Y:S01]  /*56e0*/  UIADD3 UR4, UPT, UPT, UR43, 0x200, URZ ;  /* 0x000002002b047890 */ /* 0x000fe2000fffe0ff */
[----:B------:R-:W-:Y:S01]  /*56f0*/  LOP3.LUT P0, RZ, R49, 0x40, RZ, 0xc0, !PT ;  /* 0x0000004031ff7812 */ /* 0x000fe2000780c0ff */
[----:B------:R-:W-:Y:S01]  /*5700*/  IMAD.MOV.U32 R60, RZ, RZ, 0x1 ;  /* 0x00000001ff3c7424 */ /* 0x000fe200078e00ff */
[----:B------:R-:W2:Y:S01]  /*5710*/  LDC.64 R46, c[0x0][0x890] ;  /* 0x00022400ff2e7b82 */ /* 0x000ea20000000a00 */
[----:B------:R-:W-:Y:S01]  /*5720*/  LOP3.LUT R5, R5, 0x200000, RZ, 0xc0, !PT ;  /* 0x0020000005057812 */ /* 0x000fe200078ec0ff */
[----:B------:R-:W-:Y:S01]  /*5730*/  IMAD.MOV.U32 R22, RZ, RZ, RZ ;  /* 0x000000ffff167224 */ /* 0x000fe200078e00ff */
[----:B------:R-:W-:Y:S01]  /*5740*/  LOP3.LUT R4, R6, 0x8, R4, 0xf8, !PT ;  /* 0x0000000806047812 */ /* 0x000fe200078ef804 */
[----:B------:R-:W-:Y:S01]  /*5750*/  IMAD.MOV.U32 R56, RZ, RZ, RZ ;  /* 0x000000ffff387224 */ /* 0x000fe200078e00ff */
[----:B------:R-:W-:Y:S01]  /*5760*/  LOP3.LUT R23, R5, 0x400000, R23, 0xf8, !PT ;  /* 0x0040000005177812 */ /* 0x000fe200078ef817 */
[----:B------:R-:W-:Y:S01]  /*5770*/  IMAD.U32 R53, RZ, RZ, UR4 ;  /* 0x00000004ff357e24 */ /* 0x000fe2000f8e00ff */
[----:B------:R-:W3:Y:S01]  /*5780*/  LDS R0, [UR43+0x120] ;  /* 0x0001202bff007984 */ /* 0x000ee20008000800 */
[----:B------:R-:W4:Y:S01]  /*5790*/  LDC.64 R42, c[0x0][0x8b0] ;  /* 0x00022c00ff2a7b82 */ /* 0x000f220000000a00 */
[----:B------:R-:W-:Y:S01]  /*57a0*/  LOP3.LUT R48, R48, R4, RZ, 0xfc, !PT ;  /* 0x0000000430307212 */ /* 0x000fe200078efcff */
[----:B------:R-:W1:Y:S01]  /*57b0*/  LDCU UR60, c[0x0][0x370] ;  /* 0x00006e00ff3c77ac */ /* 0x000e620008000800 */
[----:B------:R-:W-:Y:S01]  /*57c0*/  LOP3.LUT R61, R61, 0x60, RZ, 0xc0, !PT ;  /* 0x000000603d3d7812 */ /* 0x000fe200078ec0ff */
[----:B------:R-:W1:Y:S04]  /*57d0*/  LDCU UR42, c[0x0][0xb0c] ;  /* 0x00016180ff2a77ac */ /* 0x000e680008000800 */
[----:B------:R-:W1:Y:S01]  /*57e0*/  LDC.64 R40, c[0x0][0x8a8] ;  /* 0x00022a00ff287b82 */ /* 0x000e620000000a00 */
[----:B------:R-:W1:Y:S01]  /*57f0*/  LDCU UR39, c[0x0][0xb30] ;  /* 0x00016600ff2777ac */ /* 0x000e620008000800 */
[----:B------:R-:W1:Y:S01]  /*5800*/  LDCU.64 UR54, c[0x0][0x888] ;  /* 0x00011100ff3677ac */ /* 0x000e620008000a00 */
[----:B------:R-:W1:Y:S01]  /*5810*/  LDCU.64 UR40, c[0x0][0xb28] ;  /* 0x00016500ff2877ac */ /* 0x000e620008000a00 */
[----:B------:R-:W1:Y:S01]  /*5820*/  LDCU.128 UR56, c[0x0][0xb10] ;  /* 0x00016200ff3877ac */ /* 0x000e620008000c00 */
[----:B------:R-:W1:Y:S01]  /*5830*/  LDCU UR53, c[0x0][0x374] ;  /* 0x00006e80ff3577ac */ /* 0x000e620008000800 */
[----:B------:R-:W-:Y:S01]  /*5840*/  UMOV UR52, URZ ;  /* 0x000000ff00347c82 */ /* 0x000fe20008000000 */
[----:B------:R-:W-:Y:S01]  /*5850*/  UMOV UR46, URZ ;  /* 0x000000ff002e7c82 */ /* 0x000fe20008000000 */
[----:B---3--:R-:W-:Y:S01]  /*5860*/  IMAD.IADD R23, R0, 0x1, R23 ;  /* 0x0000000100177824 */ /* 0x008fe200078e0217 */
[----:B--2---:R-:W-:-:S07]  /*5870*/  P2R R0, PR, RZ, 0x1 ;  /* 0x00000001ff007803 */ /* 0x004fce0000000000 */
.L_x_142:
[----:B------:R-:W-:Y:S02]  /*5880*/  LEA R3, R56, UR43, 0x3 ;  /* 0x0000002b38037c11 */ /* 0x000fe4000f8e18ff */
[----:B------:R-:W-:Y:S02]  /*5890*/  SHF.L.U32 R0, R58, 0x1f, RZ ;  /* 0x0000001f3a007819 */ /* 0x000fe400000006ff */
[----:B-1----:R-:W-:Y:S02]  /*58a0*/  LEA R4, R56, UR43, 0x4 ;  /* 0x0000002b38047c11 */ /* 0x002fe4000f8e20ff */
[----:B------:R-:W2:Y:S02]  /*58b0*/  SYNCS.PHASECHK.TRANS64.TRYWAIT P0, [R3+URZ+0x70], R0 ;  /* 0x00007000030075a7 */ /* 0x000ea400080011ff */
[----:B--2---:R-:W-:Y:S05]  /*58c0*/  @!P0 BRA `(.L_x_99) ;  /* 0x0000003c00748947 */ /* 0x004fea0003800000 */
.L_x_189:
[----:B------:R-:W3:Y:S01]  /*58d0*/  LDS.128 R4, [R4+0x100] ;  /* 0x0001000004047984 */ /* 0x000ee20000000c00 */
[----:B------:R-:W-:Y:S01]  /*58e0*/  UISETP.GE.AND UP0, UPT, UR45, 0x1, UPT ;  /* 0x000000012d00788c */ /* 0x000fe2000bf06270 */
[----:B------:R-:W-:Y:S01]  /*58f0*/  @!PT LDS RZ, [RZ] ;  /* 0x00000000fffff984 */ /* 0x000fe20000000800 */
[----:B------:R-:W-:Y:S01]  /*5900*/  @!PT LDS RZ, [RZ] ;  /* 0x00000000fffff984 */ /* 0x000fe20000000800 */
[----:B------:R-:W-:Y:S01]  /*5910*/  @!PT LDS RZ, [RZ] ;  /* 0x00000000fffff984 */ /* 0x000fe20000000800 */
[----:B------:R-:W-:Y:S01]  /*5920*/  @!PT LDS RZ, [RZ] ;  /* 0x00000000fffff984 */ /* 0x000fe20000000800 */
[----:B------:R1:W-:Y:S06]  /*5930*/  MEMBAR.ALL.CTA ;  /* 0x0000000000007992 */ /* 0x0003ec0000008000 */
[----:B-1----:R-:W1:Y:S01]  /*5940*/  FENCE.VIEW.ASYNC.S ;  /* 0x00000000000073c6 */ /* 0x002e620000000000 */
[----:B---3--:R-:W-:Y:S11]  /*5950*/  LOP3.LUT P0, RZ, R6, 0x1, RZ, 0xc0, !PT ;  /* 0x0000000106ff7812 */ /* 0x008ff6000780c0ff */
[----:B------:R-:W-:Y:S02]  /*5960*/  @!UPT UIADD3 URZ, UPT, UPT, URZ, URZ, URZ ;  /* 0x000000fffffff290 */ /* 0x000fe4000fffe0ff */
[----:B-1----:R-:W-:Y:S01]  /*5970*/  VOTEU.ANY UP1, P0 ;  /* 0x0000000000ff7886 */ /* 0x002fe20000020100 */
[----:B------:R-:W-:Y:S01]  /*5980*/  PLOP3.LUT P0, PT, PT, PT, UP1, 0x80, 0x8 ;  /* 0x000000000008781c */ /* 0x000fe20003f0f018 */
[----:B------:R-:W-:Y:S11]  /*5990*/  UP2UR UR62, UPR, URZ, 0x2 ;  /* 0x00000002ff3e7883 */ /* 0x000ff60008000000 */
[----:B------:R-:W-:Y:S01]  /*59a0*/  @!UPT UIADD3 URZ, UPT, UPT, URZ, URZ, URZ ;  /* 0x000000fffffff290 */ /* 0x000fe2000fffe0ff */
[----:B--2---:R-:W-:Y:S02]  /*59b0*/  @P0 SHF.R.U32.HI R0, RZ, 0x10, R5 ;  /* 0x00000010ff000819 */ /* 0x004fe40000011605 */
        /* <DEDUP_REMOVED lines=12> */
[----:B------:R-:W2:Y:S01]  /*5a80*/  LDCU UR12, c[0x0][0xb20] ;  /* 0x00016400ff0c77ac */ /* 0x000ea20008000800 */
[----:B------:R-:W-:Y:S02]  /*5a90*/  UIMAD.WIDE.U32 UR4, UR53, UR59, URZ ;  /* 0x0000003b350472a5 */ /* 0x000fe4000f8e00ff */
[----:B------:R-:W-:Y:S02]  /*5aa0*/  UIMAD.WIDE.U32 UR6, UR60, UR56, URZ ;  /* 0x000000383c0672a5 */ /* 0x000fe4000f8e00ff */
[----:B------:R-:W-:Y:S02]  /*5ab0*/  UISETP.NE.AND UP0, UPT, UR58, 0x1, UPT ;  /* 0x000000013a00788c */ /* 0x000fe4000bf05270 */
[----:B------:R-:W-:Y:S02]  /*5ac0*/  UIMAD.WIDE.U32 UR8, UR37, UR59, URZ ;  /* 0x0000003b250872a5 */ /* 0x000fe4000f8e00ff */
[----:B------:R-:W-:Y:S02]  /*5ad0*/  UIMAD.WIDE.U32 UR10, UR38, UR56, URZ ;  /* 0x00000038260a72a5 */ /* 0x000fe4000f8e00ff */
[----:B------:R-:W-:Y:S02]  /*5ae0*/  UISETP.NE.AND UP1, UPT, UR42, 0x1, UPT ;  /* 0x000000012a00788c */ /* 0x000fe4000bf25270 */
[----:B------:R-:W-:Y:S01]  /*5af0*/  UISETP.NE.AND UP2, UPT, UR45, 0x1, UPT ;  /* 0x000000012d00788c */ /* 0x000fe2000bf45270 */
[----:B------:R-:W-:Y:S02]  /*5b00*/  UMOV UR4, UR5 ;  /* 0x0000000500047c82 */ /* 0x000fe40008000000 */
[----:B--2---:R-:W-:Y:S03]  /*5b10*/  USHF.R.U32.HI UR5, URZ, UR12, UR4 ;  /* 0x0000000cff057299 */ /* 0x004fe60008011604 */
[----:B------:R-:W-:Y:S02]  /*5b20*/  UMOV UR4, UR7 ;  /* 0x0000000700047c82 */ /* 0x000fe40008000000 */
[----:B------:R-:W-:Y:S02]  /*5b30*/  USHF.R.U32.HI UR7, URZ, UR57, UR4 ;  /* 0x00000039ff077299 */ /* 0x000fe40008011604 */
[----:B------:R-:W-:Y:S02]  /*5b40*/  USEL UR4, UR53, UR5, !UP0 ;  /* 0x0000000535047287 */ /* 0x000fe4000c000000 */
[----:B------:R-:W-:Y:S01]  /*5b50*/  USEL UR7, UR60, UR7, !UP1 ;  /* 0x000000073c077287 */ /* 0x000fe2000c800000 */
[----:B------:R-:W-:Y:S01]  /*5b60*/  UMOV UR5, UR9 ;  /* 0x0000000900057c82 */ /* 0x000fe20008000000 */
[----:B------:R-:W-:Y:S02]  /*5b70*/  UIMAD.WIDE.U32 UR8, UR4, UR40, URZ ;  /* 0x00000028040872a5 */ /* 0x000fe4000f8e00ff */
[----:B------:R-:W-:Y:S03]  /*5b80*/  USHF.R.U32.HI UR6, URZ, UR12, UR5 ;  /* 0x0000000cff067299 */ /* 0x000fe60008011605 */
[----:B------:R-:W-:Y:S01]  /*5b90*/  UMOV UR5, UR11 ;  /* 0x0000000b00057c82 */ /* 0x000fe20008000000 */
[----:B------:R-:W-:Y:S02]  /*5ba0*/  UIMAD.WIDE.U32 UR10, UR7, UR40, URZ ;  /* 0x00000028070a72a5 */ /* 0x000fe4000f8e00ff */
[----:B------:R-:W-:Y:S02]  /*5bb0*/  USHF.R.U32.HI UR12, URZ, UR57, UR5 ;  /* 0x00000039ff0c7299 */ /* 0x000fe40008011605 */
[----:B------:R-:W-:Y:S01]  /*5bc0*/  USEL UR6, UR37, UR6, !UP0 ;  /* 0x0000000625067287 */ /* 0x000fe2000c000000 */
[----:B------:R-:W-:Y:S02]  /*5bd0*/  UMOV UR5, UR9 ;  /* 0x0000000900057c82 */ /* 0x000fe40008000000 */
[----:B------:R-:W-:Y:S01]  /*5be0*/  UMOV UR10, UR11 ;  /* 0x0000000b000a7c82 */ /* 0x000fe20008000000 */
[----:B------:R-:W-:Y:S02]  /*5bf0*/  @UP2 USHF.R.U32.HI UR4, URZ, UR41, UR5 ;  /* 0x00000029ff042299 */ /* 0x000fe40008011605 */
[----:B------:R-:W-:Y:S02]  /*5c00*/  @UP2 USHF.R.U32.HI UR7, URZ, UR41, UR10 ;  /* 0x00000029ff072299 */ /* 0x000fe4000801160a */
[----:B------:R-:W-:Y:S02]  /*5c10*/  UIMAD UR4, UR45, UR4, URZ ;  /* 0x000000042d0472a4 */ /* 0x000fe4000f8e02ff */
        /* <DEDUP_REMOVED lines=8> */
[----:B------:R-:W-:Y:S02]  /*5ca0*/  USEL UR11, UR6, UR4, !UP2 ;  /* 0x00000004060b7287 */ /* 0x000fe4000d000000 */
[----:B------:R-:W-:Y:S02]  /*5cb0*/  UIADD3 UR8, UPT, UPT, -UR5, URZ, URZ ;  /* 0x000000ff05087290 */ /* 0x000fe4000fffe1ff */
[----:B------:R-:W-:Y:S01]  /*5cc0*/  UIADD3 UR10, UPT, UPT, -UR11, URZ, URZ ;  /* 0x000000ff0b0a7290 */ /* 0x000fe2000fffe1ff */
[----:B------:R-:W-:Y:S01]  /*5cd0*/  @!UP0 UMOV UR4, UR9 ;  /* 0x0000000900048c82 */ /* 0x000fe20008000000 */
[----:B------:R-:W-:Y:S02]  /*5ce0*/  UIADD3 UR9, UPT, UPT, -UR6, URZ, URZ ;  /* 0x000000ff06097290 */ /* 0x000fe4000fffe1ff */
[----:B------:R-:W-:Y:S02]  /*5cf0*/  @!UP0 USHF.R.U32.HI UR4, URZ, UR41, UR4 ;  /* 0x00000029ff048299 */ /* 0x000fe40008011604 */
[----:B------:R-:W-:Y:S02]  /*5d00*/  UIMAD UR10, UR45, UR10, UR6 ;  /* 0x0000000a2d0a72a4 */ /* 0x000fe4000f8e0206 */
[----:B------:R-:W-:Y:S04]  /*5d10*/  @!UP0 USEL UR4, UR5, UR4, !UP2 ;  /* 0x0000000405048287 */ /* 0x000fe8000d000000 */
[----:B------:R-:W-:Y:S02]  /*5d20*/  @!UP0 UIMAD UR10, UR7, UR10, UR4 ;  /* 0x0000000a070a82a4 */ /* 0x000fe4000f8e0204 */
[----:B------:R-:W-:Y:S02]  /*5d30*/  @!UP0 UIADD3 UR11, UPT, UPT, UR11, -UR4, URZ ;  /* 0x800000040b0b8290 */ /* 0x000fe4000fffe0ff */
[----:B------:R-:W-:Y:S02]  /*5d40*/  UIMAD UR7, UR42, UR8, UR38 ;  /* 0x000000082a0772a4 */ /* 0x000fe4000f8e0226 */
[----:B------:R-:W-:Y:S02]  /*5d50*/  @!UP0 UIMAD UR6, UR11, UR45, UR5 ;  /* 0x0000002d0b0682a4 */ /* 0x000fe4000f8e0205 */
[----:B------:R-:W-:Y:S01]  /*5d60*/  UIMAD UR4, UR58, UR9, UR37 ;  /* 0x000000093a0472a4 */ /* 0x000fe2000f8e0225 */
[----:B------:R-:W-:Y:S02]  /*5d70*/  @!UP0 UMOV UR5, UR10 ;  /* 0x0000000a00058c82 */ /* 0x000fe40008000000 */
[----:B------:R-:W-:Y:S02]  /*5d80*/  UIMAD UR38, UR5, UR42, UR7 ;  /* 0x0000002a052672a4 */ /* 0x000fe4000f8e0207 */
[----:B------:R-:W-:Y:S11]  /*5d90*/  UIMAD UR37, UR6, UR58, UR4 ;  /* 0x0000003a062572a4 */ /* 0x000ff6000f8e0204 */
[----:B------:R-:W-:Y:S01]  /*5da0*/  @!UPT UIADD3 URZ, UPT, UPT, URZ, URZ, URZ ;  /* 0x000000fffffff290 */ /* 0x000fe2000fffe0ff */
.L_x_100:
[----:B------:R-:W-:Y:S01]  /*5db0*/  UISETP.NE.AND UP0, UPT, UR39, 0x1, UPT ;  /* 0x000000012700788c */ /* 0x000fe2000bf05270 */
[----:B------:R-:W-:Y:S01]  /*5dc0*/  LOP3.LUT P0, RZ, R53, 0x90, RZ, 0xc0, !PT ;  /* 0x0000009035ff7812 */ /* 0x000fe2000780c0ff */
[----:B------:R-:W-:Y:S01]  /*5dd0*/  USHF.L.U32 UR50, UR24, 0x6, URZ ;  /* 0x0000000618327899 */ /* 0x000fe200080006ff */
[----:B------:R-:W-:Y:S01]  /*5de0*/  BSSY.RECONVERGENT B6, `(.L_x_101) ;  /* 0x0000034000067945 */ /* 0x000fe20003800200 */
[----:B------:R-:W-:Y:S01]  /*5df0*/  USHF.L.U32 UR49, UR20, 0x7, URZ ;  /* 0x0000000714317899 */ /* 0x000fe200080006ff */
[----:B------:R-:W-:Y:S06]  /*5e00*/  IADD3 R56, PT, PT, R56, 0x1, RZ ;  /* 0x0000000138387810 */ /* 0x000fec0007ffe0ff */
[----:B------:R-:W2:Y:S01]  /*5e10*/  @!UP0 LDCU.128 UR12, c[0x0][0xb10] ;  /* 0x00016200ff0c87ac */ /* 0x000ea20008000c00 */
[----:B------:R-:W3:Y:S01]  /*5e20*/  @!UP0 LDCU UR5, c[0x0][0xb0c] ;  /* 0x00016180ff0587ac */ /* 0x000ee20008000800 */
[----:B------:R-:W4:Y:S01]  /*5e30*/  @!UP0 LDCU UR10, c[0x0][0xb20] ;  /* 0x00016400ff0a87ac */ /* 0x000f220008000800 */
[----:B--2---:R-:W-:Y:S02]  /*5e40*/  UIMAD.WIDE.U32 UR8, UR38, UR12, URZ ;  /* 0x0000000c260872a5 */ /* 0x004fe4000f8e00ff */
[----:B------:R-:W-:Y:S02]  /*5e50*/  UIMAD.WIDE.U32 UR6, UR37, UR15, URZ ;  /* 0x0000000f250672a5 */ /* 0x000fe4000f8e00ff */
[----:B------:R-:W-:Y:S03]  /*5e60*/  @!UP0 UISETP.NE.AND UP1, UPT, UR14, 0x1, UPT ;  /* 0x000000010e00888c */ /* 0x000fe6000bf25270 */
[----:B------:R-:W-:Y:S01]  /*5e70*/  @!UP0 UMOV UR4, UR9 ;  /* 0x0000000900048c82 */ /* 0x000fe20008000000 */
[----:B---3--:R-:W-:Y:S02]  /*5e80*/  @!UP0 UISETP.NE.AND UP2, UPT, UR5, 0x1, UPT ;  /* 0x000000010500888c */ /* 0x008fe4000bf45270 */
[----:B------:R-:W-:Y:S01]  /*5e90*/  @!UP0 USHF.R.U32.HI UR4, URZ, UR13, UR4 ;  /* 0x0000000dff048299 */ /* 0x000fe20008011604 */
[----:B------:R-:W-:Y:S02]  /*5ea0*/  @!UP0 UMOV UR6, UR7 ;  /* 0x0000000700068c82 */ /* 0x000fe40008000000 */
[----:B----4-:R-:W-:Y:S02]  /*5eb0*/  @!UP0 USHF.R.U32.HI UR6, URZ, UR10, UR6 ;  /* 0x0000000aff068299 */ /* 0x010fe40008011606 */
[----:B------:R-:W-:Y:S02]  /*5ec0*/  @!UP0 USEL UR7, UR38, UR4, !UP2 ;  /* 0x0000000426078287 */ /* 0x000fe4000d000000 */
[----:B------:R-:W-:Y:S04]  /*5ed0*/  @!UP0 USEL UR6, UR37, UR6, !UP1 ;  /* 0x0000000625068287 */ /* 0x000fe8000c800000 */
[----:B------:R-:W-:Y:S02]  /*5ee0*/  @!UP0 UIADD3 UR4, UPT, UPT, -UR7, UR6, URZ ;  /* 0x0000000607048290 */ /* 0x000fe4000fffe1ff */
[----:B------:R-:W-:Y:S02]  /*5ef0*/  @!UP0 UIADD3 UR6, UPT, UPT, UR7, -UR6, URZ ;  /* 0x8000000607068290 */ /* 0x000fe4000fffe0ff */
[----:B------:R-:W-:Y:S02]  /*5f00*/  @!UP0 UIMAD UR38, UR4, UR5, UR38 ;  /* 0x00000005042682a4 */ /* 0x000fe4000f8e0226 */
[----:B------:R-:W-:Y:S01]  /*5f10*/  @!UP0 UIMAD UR37, UR6, UR14, UR37 ;  /* 0x0000000e062582a4 */ /* 0x000fe2000f8e0225 */
[----:B------:R-:W-:Y:S11]  /*5f20*/  @!P0 BRA `(.L_x_102) ;  /* 0x00000000007c8947 */ /* 0x000ff60003800000 */
[----:B------:R-:W2:Y:S01]  /*5f30*/  LDCU.64 UR8, c[0x4][0x80] ;  /* 0x01001000ff0877ac */ /* 0x000ea20008000a00 */
[----:B------:R-:W-:Y:S01]  /*5f40*/  MOV R2, 0x0 ;  /* 0x0000000000027802 */ /* 0x000fe20000000f00 */
[----:B------:R-:W-:Y:S02]  /*5f50*/  HFMA2 R12, -RZ, RZ, 0, 5.9604644775390625e-08 ;  /* 0x00000001ff0c7431 */ /* 0x000fe400000001ff */
[----:B------:R-:W-:Y:S01]  /*5f60*/  IMAD.MOV.U32 R8, RZ, RZ, 0x70 ;  /* 0x00000070ff087424 */ /* 0x000fe200078e00ff */
[----:B------:R3:W4:Y:S01]  /*5f70*/  LDC.64 R14, c[0x4][R2] ;  /* 0x01000000020e7b82 */ /* 0x0007220000000a00 */
[----:B------:R-:W1:Y:S01]  /*5f80*/  LDCU.64 UR6, c[0x4][0x88] ;  /* 0x01001100ff0677ac */ /* 0x000e620008000a00 */
[----:B------:R-:W-:Y:S01]  /*5f90*/  IMAD.MOV.U32 R13, RZ, RZ, RZ ;  /* 0x000000ffff0d7224 */ /* 0x000fe200078e00ff */
[----:B------:R-:W1:Y:S01]  /*5fa0*/  LDCU.64 UR4, c[0x4][0x8] ;  /* 0x01000100ff0477ac */ /* 0x000e620008000a00 */
[----:B--2---:R-:W-:Y:S01]  /*5fb0*/  MOV R5, UR9 ;  /* 0x0000000900057c02 */ /* 0x004fe20008000f00 */
[----:B------:R-:W-:Y:S01]  /*5fc0*/  IMAD.U32 R4, RZ, RZ, UR8 ;  /* 0x00000008ff047e24 */ /* 0x000fe2000f8e00ff */
[----:B-1----:R-:W-:Y:S01]  /*5fd0*/  MOV R7, UR7 ;  /* 0x0000000700077c02 */ /* 0x002fe20008000f00 */
[----:B------:R-:W-:Y:S01]  /*5fe0*/  IMAD.U32 R6, RZ, RZ, UR6 ;  /* 0x00000006ff067e24 */ /* 0x000fe2000f8e00ff */
[----:B------:R-:W-:Y:S01]  /*5ff0*/  MOV R11, UR5 ;  /* 0x00000005000b7c02 */ /* 0x000fe20008000f00 */
[----:B------:R-:W-:Y:S02]  /*6000*/  IMAD.U32 R10, RZ, RZ, UR4 ;  /* 0x00000004ff0a7e24 */ /* 0x000fe4000f8e00ff */
[----:B------:R-:W-:Y:S07]  /*6010*/  LEPC R20, `(.L_x_103) ;  /* 0x000000001014794e */ /* 0x000fee0000000000 */
[----:B---345:R-:W-:Y:S05]  /*6020*/  CALL.ABS.NOINC R14 ;  /* 0x000000000e007343 */ /* 0x038fea0003c00000 */
.L_x_103:
[----:B------:R-:W1:Y:S01]  /*6030*/  LDCU.64 UR8, c[0x4][0x80] ;  /* 0x01001000ff0877ac */ /* 0x000e620008000a00 */
[----:B------:R-:W2:Y:S01]  /*6040*/  LDC.64 R2, c[0x4][R2] ;  /* 0x0100000002027b82 */ /* 0x000ea20000000a00 */
[----:B------:R-:W-:Y:S02]  /*6050*/  HFMA2 R12, -RZ, RZ, 0, 5.9604644775390625e-08 ;  /* 0x00000001ff0c7431 */ /* 0x000fe400000001ff */
[----:B------:R-:W-:Y:S02]  /*6060*/  IMAD.MOV.U32 R8, RZ, RZ, 0x70 ;  /* 0x00000070ff087424 */ /* 0x000fe400078e00ff */
[----:B------:R-:W-:Y:S01]  /*6070*/  IMAD.MOV.U32 R13, RZ, RZ, RZ ;  /* 0x000000ffff0d7224 */ /* 0x000fe200078e00ff */
[----:B------:R-:W3:Y:S01]  /*6080*/  LDCU.64 UR6, c[0x4][0x88] ;  /* 0x01001100ff0677ac */ /* 0x000ee20008000a00 */
[----:B------:R-:W4:Y:S01]  /*6090*/  LDCU.64 UR4, c[0x4][0x8] ;  /* 0x01000100ff0477ac */ /* 0x000f220008000a00 */
[----:B-1----:R-:W-:Y:S02]  /*60a0*/  MOV R4, UR8 ;  /* 0x0000000800047c02 */ /* 0x002fe40008000f00 */
[----:B------:R-:W-:Y:S02]  /*60b0*/  MOV R5, UR9 ;  /* 0x0000000900057c02 */ /* 0x000fe40008000f00 */
[----:B---3--:R-:W-:Y:S01]  /*60c0*/  MOV R7, UR7 ;  /* 0x0000000700077c02 */ /* 0x008fe20008000f00 */
[----:B------:R-:W-:Y:S01]  /*60d0*/  IMAD.U32 R6, RZ, RZ, UR6 ;  /* 0x00000006ff067e24 */ /* 0x000fe2000f8e00ff */
[----:B----4-:R-:W-:Y:S01]  /*60e0*/  MOV R11, UR5 ;  /* 0x00000005000b7c02 */ /* 0x010fe20008000f00 */
[----:B------:R-:W-:Y:S02]  /*60f0*/  IMAD.U32 R10, RZ, RZ, UR4 ;  /* 0x00000004ff0a7e24 */ /* 0x000fe4000f8e00ff */
[----:B------:R-:W-:Y:S07]  /*6100*/  LEPC R20, `(.L_x_102) ;  /* 0x000000001014794e */ /* 0x000fee0000000000 */
[----:B--2---:R-:W-:Y:S05]  /*6110*/  CALL.ABS.NOINC R2 ;  /* 0x0000000002007343 */ /* 0x004fea0003c00000 */
.L_x_102:
[----:B------:R-:W-:Y:S05]  /*6120*/  BSYNC.RECONVERGENT B6 ;  /* 0x0000000000067941 */ /* 0x000fea0003800200 */
.L_x_101:
[----:B------:R-:W-:Y:S02]  /*6130*/  ISETP.NE.U32.AND P0, PT, RZ, UR54, PT ;  /* 0x00000036ff007c0c */ /* 0x000fe4000bf05070 */
[C---:B------:R-:W-:Y:S02]  /*6140*/  ISETP.NE.U32.AND P1, PT, R46.reuse, RZ, PT ;  /* 0x000000ff2e00720c */ /* 0x040fe40003f25070 */
[----:B------:R-:W-:Y:S02]  /*6150*/  ISETP.NE.U32.AND P4, PT, R46, RZ, PT ;  /* 0x000000ff2e00720c */ /* 0x000fe40003f85070 */
[----:B------:R-:W-:Y:S02]  /*6160*/  ISETP.NE.AND.EX P0, PT, RZ, UR55, PT, P0 ;  /* 0x00000037ff007c0c */ /* 0x000fe4000bf05300 */
[C---:B------:R-:W-:Y:S02]  /*6170*/  ISETP.NE.AND.EX P1, PT, R47.reuse, RZ, PT, P1 ;  /* 0x000000ff2f00720c */ /* 0x040fe40003f25310 */
[----:B------:R-:W-:Y:S02]  /*6180*/  ISETP.NE.AND.EX P4, PT, R47, RZ, P0, P4 ;  /* 0x000000ff2f00720c */ /* 0x000fe40000785340 */
[----:B------:R-:W-:Y:S02]  /*6190*/  ISETP.NE.U32.AND P5, PT, R42, RZ, PT ;  /* 0x000000ff2a00720c */ /* 0x000fe40003fa5070 */
[----:B------:R-:W-:Y:S02]  /*61a0*/  ISETP.NE.U32.AND P3, PT, RZ, UR54, PT ;  /* 0x00000036ff007c0c */ /* 0x000fe4000bf65070 */
[----:B------:R-:W-:Y:S02]  /*61b0*/  PLOP3.LUT P2, PT, PT, PT, PT, 0x8, 0x80 ;  /* 0x000000000080781c */ /* 0x000fe40003f4e170 */
[----:B------:R-:W-:Y:S02]  /*61c0*/  ISETP.NE.AND.EX P5, PT, R43, RZ, PT, P5 ;  /* 0x000000ff2b00720c */ /* 0x000fe40003fa5350 */
[----:B------:R-:W-:Y:S03]  /*61d0*/  ISETP.NE.AND.EX P3, PT, RZ, UR55, PT, P3 ;  /* 0x00000037ff007c0c */ /* 0x000fe6000bf65330 */
[----:B------:R-:W-:Y:S01]  /*61e0*/  @!P4 PLOP3.LUT P2, PT, P1, PT, PT, 0x80, 0x8 ;  /* 0x000000000008c81c */ /* 0x000fe20000f4f070 */
[----:B------:R-:W-:Y:S01]  /*61f0*/  @!UPT UIADD3 URZ, UPT, UPT, URZ, URZ, URZ ;  /* 0x000000fffffff290 */ /* 0x000fe2000fffe0ff */
[----:B------:R-:W-:Y:S11]  /*6200*/  @!P1 BRA `(.L_x_104) ;  /* 0x0000000000309947 */ /* 0x000ff60003800000 */
[----:B------:R-:W-:Y:S01]  /*6210*/  ISETP.NE.U32.AND P0, PT, R44, RZ, PT ;  /* 0x000000ff2c00720c */ /* 0x000fe20003f05070 */
[----:B------:R-:W2:Y:S01]  /*6220*/  LDCU.64 UR4, c[0x0][0x358] ;  /* 0x00006b00ff0477ac */ /* 0x000ea20008000a00 */
[----:B------:R-:W-:Y:S02]  /*6230*/  IMAD.MOV.U32 R50, RZ, RZ, 0x1 ;  /* 0x00000001ff327424 */ /* 0x000fe400078e00ff */
[----:B------:R-:W-:Y:S11]  /*6240*/  ISETP.NE.AND.EX P0, PT, R45, RZ, PT, P0 ;  /* 0x000000ff2d00720c */ /* 0x000ff60003f05300 */
[----:B------:R-:W-:Y:S02]  /*6250*/  @!UPT UIADD3 URZ, UPT, UPT, URZ, URZ, URZ ;  /* 0x000000fffffff290 */ /* 0x000fe4000fffe0ff */
[----:B------:R-:W3:Y:S01]  /*6260*/  @P0 LDC.64 R2, c[0x0][0x888] ;  /* 0x00022200ff020b82 */ /* 0x000ee20000000a00 */
[----:B-1----:R-:W-:Y:S04]  /*6270*/  @P0 IMAD R0, R46, UR36, RZ ;  /* 0x000000242e000c24 */ /* 0x002fe8000f8e02ff */
[----:B---3--:R-:W-:Y:S04]  /*6280*/  @P0 IMAD.WIDE R2, R0, 0x4, R2 ;  /* 0x0000000400020825 */ /* 0x008fe800078e0202 */
[----:B------:R-:W-:Y:S01]  /*6290*/  HFMA2 R0, -RZ, RZ, 0, 5.9604644775390625e-08 ;  /* 0x00000001ff007431 */ /* 0x000fe200000001ff */
[----:B--2--5:R2:W5:Y:S04]  /*62a0*/  @P0 LDG.E R27, desc[UR4][R2.64] ;  /* 0x00000004021b0981 */ /* 0x024568000c1e1900 */
[----:B------:R-:W-:Y:S01]  /*62b0*/  @!P0 PRMT R50, R0, 0x7610, R50 ;  /* 0x0000761000328816 */ /* 0x000fe20000000032 */
[----:B--2---:R-:W3:Y:S06]  /*62c0*/  @!P0 LDC R27, c[0x0][0x880] ;  /* 0x00022000ff1b8b82 */ /* 0x004eec0000000800 */
.L_x_104:
[----:B------:R-:W-:Y:S05]  /*62d0*/  @!P5 BRA `(.L_x_105) ;  /* 0x000000000024d947 */ /* 0x000fea0003800000 */
[----:B------:R-:W-:Y:S01]  /*62e0*/  ISETP.NE.U32.AND P0, PT, R40, RZ, PT ;  /* 0x000000ff2800720c */ /* 0x000fe20003f05070 */
[----:B------:R-:W2:Y:S03]  /*62f0*/  LDCU.64 UR4, c[0x0][0x358] ;  /* 0x00006b00ff0477ac */ /* 0x000ea60008000a00 */
[----:B------:R-:W-:Y:S11]  /*6300*/  ISETP.NE.AND.EX P0, PT, R41, RZ, PT, P0 ;  /* 0x000000ff2900720c */ /* 0x000ff60003f05300 */
[----:B------:R-:W-:Y:S02]  /*6310*/  @!UPT UIADD3 URZ, UPT, UPT, URZ, URZ, URZ ;  /* 0x000000fffffff290 */ /* 0x000fe4000fffe0ff */
[----:B------:R-:W4:Y:S01]  /*6320*/  @P0 LDC.64 R2, c[0x0][0x8a8] ;  /* 0x00022a00ff020b82 */ /* 0x000f220000000a00 */
[----:B-1----:R-:W-:Y:S04]  /*6330*/  @P0 IMAD R0, R42, UR36, RZ ;  /* 0x000000242a000c24 */ /* 0x002fe8000f8e02ff */
[----:B----4-:R-:W-:Y:S05]  /*6340*/  @P0 IMAD.WIDE R2, R0, 0x4, R2 ;  /* 0x0000000400020825 */ /* 0x010fea00078e0202 */
[----:B--2--5:R2:W5:Y:S02]  /*6350*/  @P0 LDG.E R24, desc[UR4][R2.64] ;  /* 0x0000000402180981 */ /* 0x024564000c1e1900 */
[----:B--2---:R-:W4:Y:S02]  /*6360*/  @!P0 LDC R24, c[0x0][0x8a0] ;  /* 0x00022800ff188b82 */ /* 0x004f240000000800 */
.L_x_105:
[----:B---3-5:R-:W-:Y:S01]  /*6370*/  FSETP.NEU.AND P0, PT, R27, RZ, PT ;  /* 0x000000ff1b00720b */ /* 0x028fe20003f0d000 */
[----:B------:R-:W-:Y:S01]  /*6380*/  IMAD.SHL.U32 R57, R48, 0x2, RZ ;  /* 0x0000000230397824 */ /* 0x000fe200078e00ff */
[----:B------:R-:W-:Y:S01]  /*6390*/  SEL R3, RZ, 0xffffffff, P3 ;  /* 0xffffffffff037807 */ /* 0x000fe20001800000 */
[----:B------:R-:W-:Y:S01]  /*63a0*/  BSSY B1, `(.L_x_106) ;  /* 0x0000033000017945 */ /* 0x000fe20003800000 */
[----:B------:R-:W-:Y:S01]  /*63b0*/  @!P4 LOP3.LUT P3, RZ, R50, 0xff, RZ, 0xc0, !PT ;  /* 0x000000ff32ffc812 */ /* 0x000fe2000786c0ff */
[----:B------:R-:W-:Y:S01]  /*63c0*/  IMAD.MOV.U32 R64, RZ, RZ, 0x1 ;  /* 0x00000001ff407424 */ /* 0x000fe200078e00ff */
[----:B-1----:R-:W-:Y:S01]  /*63d0*/  @!P4 SEL R0, RZ, 0xffffffff, P0 ;  /* 0xffffffffff00c807 */ /* 0x002fe20000000000 */
[----:B------:R-:W-:Y:S01]  /*63e0*/  IMAD R25, R22, 0x40, R23 ;  /* 0x0000004016197824 */ /* 0x000fe200078e0217 */
[----:B------:R-:W-:Y:S01]  /*63f0*/  LOP3.LUT R60, R60, 0x1, RZ, 0x3c, !PT ;  /* 0x000000013c3c7812 */ /* 0x000fe200078e3cff */
[----:B------:R-:W-:Y:S01]  /*6400*/  IMAD.MOV.U32 R26, RZ, RZ, RZ ;  /* 0x000000ffff1a7224 */ /* 0x000fe200078e00ff */
[----:B------:R-:W-:Y:S02]  /*6410*/  @P2 SEL R0, R3, R0, !P3 ;  /* 0x0000000003002207 */ /* 0x000fe40005800000 */
[----:B------:R-:W-:Y:S02]  /*6420*/  CS2R R38, SRZ ;  /* 0x0000000000267805 */ /* 0x000fe4000001ff00 */
[----:B------:R-:W-:Y:S02]  /*6430*/  LEA R54, R22, UR43, 0x3 ;  /* 0x0000002b16367c11 */ /* 0x000fe4000f8e18ff */
[----:B------:R-:W-:Y:S02]  /*6440*/  CS2R R36, SRZ ;  /* 0x0000000000247805 */ /* 0x000fe4000001ff00 */
[----:B------:R-:W-:Y:S02]  /*6450*/  @!P4 LOP3.LUT R0, R0, 0x1, RZ, 0xc0, !PT ;  /* 0x000000010000c812 */ /* 0x000fe400078ec0ff */
[----:B------:R-:W-:Y:S02]  /*6460*/  CS2R R30, SRZ ;  /* 0x00000000001e7805 */ /* 0x000fe4000001ff00 */
[----:B------:R-:W-:Y:S02]  /*6470*/  SEL R2, RZ, 0xffffffff, P0 ;  /* 0xffffffffff027807 */ /* 0x000fe40000000000 */
[----:B------:R-:W-:Y:S02]  /*6480*/  CS2R R28, SRZ ;  /* 0x00000000001c7805 */ /* 0x000fe4000001ff00 */
[----:B------:R-:W-:Y:S01]  /*6490*/  ISETP.NE.U32.OR P6, PT, R0, 0x1, P4 ;  /* 0x000000010000780c */ /* 0x000fe200027c5470 */
[----:B------:R-:W-:Y:S01]  /*64a0*/  VIADD R63, R57, UR43 ;  /* 0x0000002b393f7c36 */ /* 0x000fe20008000000 */
[----:B------:R-:W-:Y:S02]  /*64b0*/  LOP3.LUT P4, R55, R50, 0xff, RZ, 0xc0, !PT ;  /* 0x000000ff32377812 */ /* 0x000fe4000788c0ff */
[----:B------:R-:W-:Y:S02]  /*64c0*/  P2R R62, PR, RZ, 0x40 ;  /* 0x00000040ff3e7803 */ /* 0x000fe40000000000 */
[----:B------:R-:W-:Y:S04]  /*64d0*/  @P1 SEL R2, R3, R2, !P4 ;  /* 0x0000000203021207 */ /* 0x000fe80006000000 */
[----:B------:R-:W-:Y:S03]  /*64e0*/  LOP3.LUT R2, R2, 0x1, RZ, 0xc0, !PT ;  /* 0x0000000102027812 */ /* 0x000fe600078ec0ff */
[----:B------:R-:W-:Y:S02]  /*64f0*/  @P6 SHF.L.U32 R0, R60, 0x1f, RZ ;  /* 0x0000001f3c006819 */ /* 0x000fe400000006ff */
[----:B------:R-:W-:Y:S02]  /*6500*/  ISETP.NE.U32.AND P5, PT, R2, 0x1, PT ;  /* 0x000000010200780c */ /* 0x000fe40003fa5070 */
[----:B------:R1:W2:Y:S02]  /*6510*/  @P6 SYNCS.PHASECHK.TRANS64.TRYWAIT P3, [UR43+0x20], R0 ;  /* 0x00002000ff0065a7 */ /* 0x0002a4000806112b */
[----:B------:R-:W-:Y:S02]  /*6520*/  P2R R65, PR, RZ, 0x20 ;  /* 0x00000020ff417803 */ /* 0x000fe40000000000 */
[----:B-1----:R-:W-:Y:S04]  /*6530*/  SHF.L.U32 R0, R59, 0x1f, RZ ;  /* 0x0000001f3b007819 */ /* 0x002fe800000006ff */
[----:B------:R1:W3:Y:S01]  /*6540*/  SYNCS.PHASECHK.TRANS64.TRYWAIT P2, [R54+URZ+0x90], R0 ;  /* 0x00009000360075a7 */ /* 0x0002e200080411ff */
[----:B--2---:R-:W-:Y:S01]  /*6550*/  @P6 SEL R64, RZ, 0x1, !P3 ;  /* 0x00000001ff406807 */ /* 0x004fe20005800000 */
[----:B-1----:R-:W-:Y:S06]  /*6560*/  @!P6 BRA `(.L_x_107) ;  /* 0x000000000058e947 */ /* 0x002fec0003800000 */
[----:B------:R-:W-:Y:S01]  /*6570*/  VIADD R2, R63, 0x200 ;  /* 0x000002003f027836 */ /* 0x000fe20000000000 */
[----:B------:R-:W-:Y:S01]  /*6580*/  LOP3.LUT P6, RZ, R49, 0x40, RZ, 0xc0, !PT ;  /* 0x0000004031ff7812 */ /* 0x000fe200078cc0ff */
[----:B------:R-:W-:Y:S01]  /*6590*/  BSSY B0, `(.L_x_108) ;  /* 0x000000e000007945 */ /* 0x000fe20003800000 */
[----:B------:R-:W-:Y:S01]  /*65a0*/  ISETP.NE.AND P1, PT, R64, RZ, PT ;  /* 0x000000ff4000720c */ /* 0x000fe20003f25270 */
[----:B------:R-:W-:Y:S01]  /*65b0*/  @P5 VIADD R4, R63, 0x210 ;  /* 0x000002103f045836 */ /* 0x000fe20000000000 */
[----:B------:R-:W-:Y:S01]  /*65c0*/  PLOP3.LUT P0, PT, PT, PT, PT, 0x8, 0x80 ;  /* 0x000000000080781c */ /* 0x000fe20003f0e170 */
[----:B------:R-:W-:Y:S01]  /*65d0*/  IMAD.MOV.U32 R39, RZ, RZ, RZ ;  /* 0x000000ffff277224 */ /* 0x000fe200078e00ff */
[----:B------:R-:W-:Y:S02]  /*65e0*/  @P5 PLOP3.LUT P0, PT, P6, PT, PT, 0x80, 0x8 ;  /* 0x000000000008581c */ /* 0x000fe4000370f070 */
[----:B------:R-:W-:Y:S02]  /*65f0*/  CS2R R36, SRZ ;  /* 0x0000000000247805 */ /* 0x000fe4000001ff00 */
[----:B------:R-:W-:Y:S02]  /*6600*/  CS2R R30, SRZ ;  /* 0x00000000001e7805 */ /* 0x000fe4000001ff00 */
[----:B------:R-:W-:Y:S07]  /*6610*/  CS2R R28, SRZ ;  /* 0x00000000001c7805 */ /* 0x000fee000001ff00 */
[----:B------:R-:W-:Y:S01]  /*6620*/  @P0 VIADD R4, R2, 0xfffffff0 ;  /* 0xfffffff002040836 */ /* 0x000fe20000000000 */
[----:B------:R-:W-:Y:S06]  /*6630*/  @P1 BRA `(.L_x_109) ;  /* 0x00000000000c1947 */ /* 0x000fec0003800000 */
[----:B------:R-:W-:Y:S04]  /*6640*/  SHF.L.U32 R3, R60, 0x1f, RZ ;  /* 0x0000001f3c037819 */ /* 0x000fe800000006ff */
[----:B------:R-:W1:Y:S02]  /*6650*/  SYNCS.PHASECHK.TRANS64.TRYWAIT P0, [UR43+0x20], R3 ;  /* 0x00002003ff0075a7 */ /* 0x000e64000800112b */
[----:B-1----:R-:W-:Y:S05]  /*6660*/  @!P0 BRA `(.L_x_110) ;  /* 0x0000003000208947 */ /* 0x002fea0003800000 */
.L_x_109:
[----:B------:R-:W-:Y:S05]  /*6670*/  BSYNC B0 ;  /* 0x0000000000007941 */ /* 0x000fea0003800000 */
.L_x_108:
[----:B------:R-:W-:Y:S01]  /*6680*/  ISETP.NE.AND P0, PT, R65, RZ, PT ;  /* 0x000000ff4100720c */ /* 0x000fe20003f05270 */
[----:B------:R-:W-:Y:S11]  /*6690*/  HFMA2 R26, -RZ, RZ, 0, 5.9604644775390625e-08 ;  /* 0x00000001ff1a7431 */ /* 0x000ff600000001ff */
[----:B------:R-:W-:Y:S01]  /*66a0*/  @!UPT UIADD3 URZ, UPT, UPT, URZ, URZ, URZ ;  /* 0x000000fffffff290 */ /* 0x000fe2000fffe0ff */
[----:B------:R2:W1:Y:S04]  /*66b0*/  @P0 LDS.128 R36, [R4] ;  /* 0x0000000004240984 */ /* 0x0004680000000c00 */
[----:B------:R2:W1:Y:S02]  /*66c0*/  @P0 LDS.128 R28, [R57+UR43+0x200] ;  /* 0x0002002b391c0984 */ /* 0x0004640008000c00 */
.L_x_107:
[----:B------:R-:W-:Y:S05]  /*66d0*/  BSYNC B1 ;  /* 0x0000000000017941 */ /* 0x000fea0003800000 */
.L_x_106:
[----:B-1----:R-:W-:Y:S04]  /*66e0*/  SHF.R.U32.HI R2, RZ, 0x15, R25 ;  /* 0x00000015ff027819 */ /* 0x002fe80000011619 */
[----:B------:R-:W-:Y:S01]  /*66f0*/  LOP3.LUT P0, RZ, R2, 0x3, R51, 0x48, !PT ;  /* 0x0000000302ff7812 */ /* 0x000fe20007804833 */
[----:B------:R-:W-:Y:S01]  /*6700*/  @!UPT UIADD3 URZ, UPT, UPT, URZ, URZ, URZ ;  /* 0x000000fffffff290 */ /* 0x000fe2000fffe0ff */
[----:B---3--:R-:W-:Y:S11]  /*6710*/  @P2 BRA `(.L_x_111) ;  /* 0x0000000000082947 */ /* 0x008ff60003800000 */
[----:B------:R-:W1:Y:S02]  /*6720*/  SYNCS.PHASECHK.TRANS64.TRYWAIT P1, [R54+URZ+0x90], R0 ;  /* 0x00009000360075a7 */ /* 0x000e6400080211ff */
[----:B-1----:R-:W-:Y:S05]  /*6730*/  @!P1 BRA `(.L_x_112) ;  /* 0x0000003000049947 */ /* 0x002fea0003800000 */
.L_x_111:
[----:B------:R-:W-:Y:S05]  /*6740*/  @!P0 BRA `(.L_x_113) ;  /* 0x0000000000408947 */ /* 0x000fea0003800000 */
[----:B------:R-:W3:Y:S01]  /*6750*/  LDCU.64 UR8, c[0x4][0x70] ;  /* 0x01000e00ff0877ac */ /* 0x000ee20008000a00 */
[----:B------:R-:W-:Y:S01]  /*6760*/  MOV R3, 0x0 ;  /* 0x0000000000037802 */ /* 0x000fe20000000f00 */
[----:B------:R-:W-:Y:S02]  /*6770*/  HFMA2 R12, -RZ, RZ, 0, 5.9604644775390625e-08 ;  /* 0x00000001ff0c7431 */ /* 0x000fe400000001ff */
[----:B------:R-:W-:Y:S02]  /*6780*/  IMAD.MOV.U32 R8, RZ, RZ, 0x192 ;  /* 0x00000192ff087424 */ /* 0x000fe400078e00ff */
[----:B------:R-:W-:Y:S01]  /*6790*/  IMAD.MOV.U32 R13, RZ, RZ, RZ ;  /* 0x000000ffff0d7224 */ /* 0x000fe200078e00ff */
[----:B------:R-:W5:Y:S01]  /*67a0*/  LDCU.64 UR6, c[0x4][0x78] ;  /* 0x01000f00ff0677ac */ /* 0x000f620008000a00 */
[----:B------:R-:W1:Y:S01]  /*67b0*/  LDC.64 R2, c[0x4][R3] ;  /* 0x0100000003027b82 */ /* 0x000e620000000a00 */
[----:B------:R-:W4:Y:S01]  /*67c0*/  LDCU.64 UR4, c[0x4][0x10] ;  /* 0x01000200ff0477ac */ /* 0x000f220008000a00 */
[----:B---3--:R-:W-:Y:S01]  /*67d0*/  MOV R5, UR9 ;  /* 0x0000000900057c02 */ /* 0x008fe20008000f00 */
[----:B--2---:R-:W-:Y:S01]  /*67e0*/  IMAD.U32 R4, RZ, RZ, UR8 ;  /* 0x00000008ff047e24 */ /* 0x004fe2000f8e00ff */
[----:B-----5:R-:W-:Y:S01]  /*67f0*/  MOV R7, UR7 ;  /* 0x0000000700077c02 */ /* 0x020fe20008000f00 */
[----:B------:R-:W-:Y:S01]  /*6800*/  IMAD.U32 R6, RZ, RZ, UR6 ;  /* 0x00000006ff067e24 */ /* 0x000fe2000f8e00ff */
[----:B----4-:R-:W-:Y:S01]  /*6810*/  MOV R11, UR5 ;  /* 0x00000005000b7c02 */ /* 0x010fe20008000f00 */
[----:B------:R-:W-:Y:S02]  /*6820*/  IMAD.U32 R10, RZ, RZ, UR4 ;  /* 0x00000004ff0a7e24 */ /* 0x000fe4000f8e00ff */
[----:B------:R-:W-:Y:S07]  /*6830*/  LEPC R20, `(.L_x_113) ;  /* 0x000000001014794e */ /* 0x000fee0000000000 */
[----:B-1----:R-:W-:Y:S05]  /*6840*/  CALL.ABS.NOINC R2 ;  /* 0x0000000002007343 */ /* 0x002fea0003c00000 */
.L_x_113:
[----:B------:R-:W-:Y:S05]  /*6850*/  WARPSYNC.ALL ;  /* 0x0000000000007948 */ /* 0x000fea0003800000 */
[----:B------:R-:W-:Y:S01]  /*6860*/  R2UR UR4, R25 ;  /* 0x00000000190472ca */ /* 0x000fe200000e0000 */
[--C-:B------:R-:W-:Y:S01]  /*6870*/  HADD2.F32 R3, -RZ, R28.reuse.H0_H0 ;  /* 0x2000001cff037230 */ /* 0x100fe20000004100 */
[----:B------:R-:W-:Y:S01]  /*6880*/  MOV R66, 0x10 ;  /* 0x0000001000427802 */ /* 0x000fe20000000f00 */
[--C-:B------:R-:W-:Y:S01]  /*6890*/  HADD2.F32 R20, -RZ, R29.reuse.H0_H0 ;  /* 0x2000001dff147230 */ /* 0x100fe20000004100 */
[----:B------:R-:W-:Y:S01]  /*68a0*/  LOP3.LUT P6, RZ, R49, 0x40, RZ, 0xc0, !PT ;  /* 0x0000004031ff7812 */ /* 0x000fe200078cc0ff */
[----:B------:R-:W-:Y:S01]  /*68b0*/  HADD2.F32 R21, -RZ, R29.H1_H1 ;  /* 0x3000001dff157230 */ /* 0x000fe20000004100 */
[----:B------:R-:W-:Y:S01]  /*68c0*/  ISETP.NE.AND P0, PT, R61, RZ, PT ;  /* 0x000000ff3d00720c */ /* 0x000fe20003f05270 */
[----:B------:R-:W-:Y:S01]  /*68d0*/  BSSY.RECONVERGENT B0, `(.L_x_114) ;  /* 0x0000052000007945 */ /* 0x000fe20003800200 */
[----:B------:R-:W-:Y:S04]  /*68e0*/  SEL R66, R66, 0xfffffff0, !P6 ;  /* 0xfffffff042427807 */ /* 0x000fe80007000000 */
[----:B------:R-:W-:Y:S01]  /*68f0*/  IADD3 R63, PT, PT, R63, R66, RZ ;  /* 0x000000423f3f7210 */ /* 0x000fe20007ffe0ff */
[----:B--2---:R-:W1:Y:S02]  /*6900*/  LDTM.x16 R4, tmem[UR4] ;  /* 0x00000004000479ee */ /* 0x004e640008240000 */
[C---:B-1--4-:R-:W-:Y:S01]  /*6910*/  FMUL R0, R24.reuse, R4 ;  /* 0x0000000418007220 */ /* 0x052fe20000400000 */
[----:B------:R-:W-:Y:S02]  /*6920*/  HADD2.F32 R4, -RZ, R28.H1_H1 ;  /* 0x3000001cff047230 */ /* 0x000fe40000004100 */
[C---:B------:R-:W-:Y:S01]  /*6930*/  FMUL R2, R24.reuse, R5 ;  /* 0x0000000518027220 */ /* 0x040fe20000400000 */
[C---:B------:R-:W-:Y:S01]  /*6940*/  FMUL R7, R24.reuse, R7 ;  /* 0x0000000718077220 */ /* 0x040fe20000400000 */
[C---:B------:R-:W-:Y:S01]  /*6950*/  FFMA R0, R27.reuse, R3, R0 ;  /* 0x000000031b007223 */ /* 0x040fe20000000000 */
[C---:B------:R-:W-:Y:S01]  /*6960*/  FMUL R3, R24.reuse, R6 ;  /* 0x0000000618037220 */ /* 0x040fe20000400000 */
[C---:B------:R-:W-:Y:S01]  /*6970*/  FFMA R2, R27.reuse, R4, R2 ;  /* 0x000000041b027223 */ /* 0x040fe20000000002 */
[C---:B------:R-:W-:Y:S01]  /*6980*/  FMUL R4, R24.reuse, R8 ;  /* 0x0000000818047220 */ /* 0x040fe20000400000 */
[C---:B------:R-:W-:Y:S01]  /*6990*/  FMUL R8, R24.reuse, R12 ;  /* 0x0000000c18087220 */ /* 0x040fe20000400000 */
[----:B------:R-:W-:Y:S01]  /*69a0*/  FMUL R12, R24, R16 ;  /* 0x00000010180c7220 */ /* 0x000fe20000400000 */
[--C-:B------:R-:W-:Y:S01]  /*69b0*/  HADD2.F32 R16, -RZ, R30.reuse.H0_H0 ;  /* 0x2000001eff107230 */ /* 0x100fe20000004100 */
[----:B------:R-:W-:Y:S01]  /*69c0*/  F2FP.F16.F32.PACK_AB R32, R2, R0 ;  /* 0x000000000220723e */ /* 0x000fe200000000ff */
[----:B------:R-:W-:Y:S02]  /*69d0*/  HADD2.F32 R0, -RZ, R30.H1_H1 ;  /* 0x3000001eff007230 */ /* 0x000fe40000004100 */
[C---:B------:R-:W-:Y:S01]  /*69e0*/  FMUL R5, R24.reuse, R9 ;  /* 0x0000000918057220 */ /* 0x040fe20000400000 */
[C---:B------:R-:W-:Y:S01]  /*69f0*/  FFMA R3, R27.reuse, R20, R3 ;  /* 0x000000141b037223 */ /* 0x040fe20000000003 */
[C---:B------:R-:W-:Y:S01]  /*6a00*/  FFMA R7, R27.reuse, R21, R7 ;  /* 0x000000151b077223 */ /* 0x040fe20000000007 */
[--C-:B------:R-:W-:Y:S02]  /*6a10*/  HADD2.F32 R2, -RZ, R31.reuse.H0_H0 ;  /* 0x2000001fff027230 */ /* 0x100fe40000004100 */
[C---:B------:R-:W-:Y:S01]  /*6a20*/  FFMA R4, R27.reuse, R16, R4 ;  /* 0x000000101b047223 */ /* 0x040fe20000000004 */
[C---:B------:R-:W-:Y:S01]  /*6a30*/  FMUL R6, R24.reuse, R10 ;  /* 0x0000000a18067220 */ /* 0x040fe20000400000 */
[C---:B------:R-:W-:Y:S01]  /*6a40*/  FFMA R5, R27.reuse, R0, R5 ;  /* 0x000000001b057223 */ /* 0x040fe20000000005 */
[----:B------:R-:W-:Y:S02]  /*6a50*/  HADD2.F32 R16, -RZ, R31.H1_H1 ;  /* 0x3000001fff107230 */ /* 0x000fe40000004100 */
[C---:B------:R-:W-:Y:S01]  /*6a60*/  FMUL R11, R24.reuse, R11 ;  /* 0x0000000b180b7220 */ /* 0x040fe20000400000 */
[--C-:B------:R-:W-:Y:S02]  /*6a70*/  HADD2.F32 R0, -RZ, R36.reuse.H0_H0 ;  /* 0x20000024ff007230 */ /* 0x100fe40000004100 */
[----:B------:R-:W-:Y:S01]  /*6a80*/  FFMA R6, R27, R2, R6 ;  /* 0x000000021b067223 */ /* 0x000fe20000000006 */
[----:B------:R-:W-:Y:S01]  /*6a90*/  F2FP.F16.F32.PACK_AB R33, R7, R3 ;  /* 0x000000030721723e */ /* 0x000fe200000000ff */
[----:B------:R-:W-:Y:S02]  /*6aa0*/  HADD2.F32 R2, -RZ, R36.H1_H1 ;  /* 0x30000024ff027230 */ /* 0x000fe40000004100 */
[C---:B------:R-:W-:Y:S01]  /*6ab0*/  FFMA R11, R27.reuse, R16, R11 ;  /* 0x000000101b0b7223 */ /* 0x040fe2000000000b */
[C---:B------:R-:W-:Y:S01]  /*6ac0*/  FMUL R9, R24.reuse, R13 ;  /* 0x0000000d18097220 */ /* 0x040fe20000400000 */
[--C-:B------:R-:W-:Y:S02]  /*6ad0*/  HADD2.F32 R3, -RZ, R37.reuse.H0_H0 ;  /* 0x20000025ff037230 */ /* 0x100fe40000004100 */
[C---:B------:R-:W-:Y:S01]  /*6ae0*/  FFMA R8, R27.reuse, R0, R8 ;  /* 0x000000001b087223 */ /* 0x040fe20000000008 */
[C---:B------:R-:W-:Y:S01]  /*6af0*/  FMUL R10, R24.reuse, R14 ;  /* 0x0000000e180a7220 */ /* 0x040fe20000400000 */
[----:B------:R-:W-:Y:S02]  /*6b00*/  HADD2.F32 R0, -RZ, R37.H1_H1 ;  /* 0x30000025ff007230 */ /* 0x000fe40000004100 */
[C---:B------:R-:W-:Y:S01]  /*6b10*/  FMUL R15, R24.reuse, R15 ;  /* 0x0000000f180f7220 */ /* 0x040fe20000400000 */
[C---:B------:R-:W-:Y:S01]  /*6b20*/  FFMA R9, R27.reuse, R2, R9 ;  /* 0x000000021b097223 */ /* 0x040fe20000000009 */
[----:B------:R-:W-:Y:S01]  /*6b30*/  FFMA R10, R27, R3, R10 ;  /* 0x000000031b0a7223 */ /* 0x000fe2000000000a */
[--C-:B------:R-:W-:Y:S01]  /*6b40*/  HADD2.F32 R2, -RZ, R38.reuse.H0_H0 ;  /* 0x20000026ff027230 */ /* 0x100fe20000004100 */
[----:B------:R-:W-:Y:S01]  /*6b50*/  F2FP.F16.F32.PACK_AB R34, R5, R4 ;  /* 0x000000040522723e */ /* 0x000fe200000000ff */
[----:B------:R-:W-:Y:S02]  /*6b60*/  HADD2.F32 R3, -RZ, R38.H1_H1 ;  /* 0x30000026ff037230 */ /* 0x000fe40000004100 */
[----:B------:R-:W-:Y:S01]  /*6b70*/  FFMA R15, R27, R0, R15 ;  /* 0x000000001b0f7223 */ /* 0x000fe2000000000f */
[C---:B------:R-:W-:Y:S01]  /*6b80*/  FMUL R13, R24.reuse, R17 ;  /* 0x00000011180d7220 */ /* 0x040fe20000400000 */
[--C-:B------:R-:W-:Y:S02]  /*6b90*/  HADD2.F32 R4, -RZ, R39.reuse.H0_H0 ;  /* 0x20000027ff047230 */ /* 0x100fe40000004100 */
[C---:B------:R-:W-:Y:S01]  /*6ba0*/  FMUL R14, R24.reuse, R18 ;  /* 0x00000012180e7220 */ /* 0x040fe20000400000 */
[----:B------:R-:W-:Y:S02]  /*6bb0*/  HADD2.F32 R0, -RZ, R39.H1_H1 ;  /* 0x30000027ff007230 */ /* 0x000fe40000004100 */
[----:B------:R-:W-:Y:S01]  /*6bc0*/  FMUL R19, R24, R19 ;  /* 0x0000001318137220 */ /* 0x000fe20000400000 */
[----:B------:R-:W-:Y:S01]  /*6bd0*/  F2FP.F16.F32.PACK_AB R35, R11, R6 ;  /* 0x000000060b23723e */ /* 0x000fe200000000ff */
[C---:B------:R-:W-:Y:S01]  /*6be0*/  FFMA R12, R27.reuse, R2, R12 ;  /* 0x000000021b0c7223 */ /* 0x040fe2000000000c */
[C---:B------:R-:W-:Y:S01]  /*6bf0*/  FFMA R13, R27.reuse, R3, R13 ;  /* 0x000000031b0d7223 */ /* 0x040fe2000000000d */
[C---:B------:R-:W-:Y:S01]  /*6c00*/  FFMA R14, R27.reuse, R4, R14 ;  /* 0x000000041b0e7223 */ /* 0x040fe2000000000e */
[----:B------:R-:W-:Y:S01]  /*6c10*/  FFMA R19, R27, R0, R19 ;  /* 0x000000001b137223 */ /* 0x000fe20000000013 */
[----:B------:R1:W-:Y:S01]  /*6c20*/  STS.128 [R57+UR43+0x200], R32 ;  /* 0x0002002039007988 */ /* 0x0003e20008000c2b */
[----:B------:R-:W-:Y:S02]  /*6c30*/  F2FP.F16.F32.PACK_AB R8, R9, R8 ;  /* 0x000000080908723e */ /* 0x000fe400000000ff */
[----:B------:R-:W-:Y:S02]  /*6c40*/  F2FP.F16.F32.PACK_AB R9, R15, R10 ;  /* 0x0000000a0f09723e */ /* 0x000fe400000000ff */
[----:B------:R-:W-:Y:S02]  /*6c50*/  F2FP.F16.F32.PACK_AB R10, R13, R12 ;  /* 0x0000000c0d0a723e */ /* 0x000fe400000000ff */
[----:B------:R-:W-:Y:S05]  /*6c60*/  F2FP.F16.F32.PACK_AB R11, R19, R14 ;  /* 0x0000000e130b723e */ /* 0x000fea00000000ff */
[----:B------:R1:W-:Y:S01]  /*6c70*/  STS.128 [R63+0x200], R8 ;  /* 0x000200083f007388 */ /* 0x0003e20000000c00 */
[----:B------:R-:W-:Y:S01]  /*6c80*/  @!PT LDS RZ, [RZ] ;  /* 0x00000000fffff984 */ /* 0x000fe20000000800 */
[----:B------:R-:W-:Y:S01]  /*6c90*/  @!PT LDS RZ, [RZ] ;  /* 0x00000000fffff984 */ /* 0x000fe20000000800 */
[----:B------:R-:W-:Y:S01]  /*6ca0*/  @!PT LDS RZ, [RZ] ;  /* 0x00000000fffff984 */ /* 0x000fe20000000800 */
[----:B------:R-:W-:Y:S01]  /*6cb0*/  @!PT LDS RZ, [RZ] ;  /* 0x00000000fffff984 */ /* 0x000fe20000000800 */
[----:B------:R2:W-:Y:S07]  /*6cc0*/  MEMBAR.ALL.CTA ;  /* 0x0000000000007992 */ /* 0x0005ee0000008000 */
[----:B--2---:R-:W2:Y:S02]  /*6cd0*/  FENCE.VIEW.ASYNC.S ;  /* 0x00000000000073c6 */ /* 0x004ea40000000000 */
[----:B--2---:R-:W-:Y:S06]  /*6ce0*/  BAR.SYNC.DEFER_BLOCKING 0x1, 0x80 ;  /* 0x0042000000007b1d */ /* 0x004fec0000010000 */
[----:B------:R-:W-:Y:S05]  /*6cf0*/  @P0 BRA `(.L_x_115) ;  /* 0x00000000003c0947 */ /* 0x000fea0003800000 */
[----:B------:R-:W2:Y:S01]  /*6d00*/  LDCU.64 UR6, c[0x0][0x348] ;  /* 0x00006900ff0677ac */ /* 0x000ea20008000a00 */
[----:B------:R-:W-:Y:S01]  /*6d10*/  UIADD3 UR4, UPT, UPT, UR43, 0x200, URZ ;  /* 0x000002002b047890 */ /* 0x000fe2000fffe0ff */
[----:B------:R-:W-:Y:S01]  /*6d20*/  UMOV UR51, UR36 ;  /* 0x0000002400337c82 */ /* 0x000fe20008000000 */
[----:B------:R-:W-:Y:S02]  /*6d30*/  UIADD3 UR9, UPT, UPT, UR49, 0x40, URZ ;  /* 0x0000004031097890 */ /* 0x000fe4000fffe0ff */
[----:B------:R-:W-:Y:S02]  /*6d40*/  UIADD3 UR8, UPT, UPT, UR43, 0xa00, URZ ;  /* 0x00000a002b087890 */ /* 0x000fe4000fffe0ff */
[----:B------:R-:W-:Y:S01]  /*6d50*/  MOV R53, UR4 ;  /* 0x0000000400357c02 */ /* 0x000fe20008000f00 */
[----:B------:R-:W-:Y:S01]  /*6d60*/  UMOV UR10, UR50 ;  /* 0x00000032000a7c82 */ /* 0x000fe20008000000 */
[----:B------:R-:W-:Y:S02]  /*6d70*/  UMOV UR11, UR36 ;  /* 0x00000024000b7c82 */ /* 0x000fe40008000000 */
[----:B------:R-:W-:Y:S01]  /*6d80*/  R2UR UR48, R53 ;  /* 0x00000000353072ca */ /* 0x000fe200000e0000 */
[----:B--2---:R-:W-:Y:S04]  /*6d90*/  UIADD3 UR4, UP0, UPT, UR6, 0x680, URZ ;  /* 0x0000068006047890 */ /* 0x004fe8000ff1e0ff */
[----:B------:R-:W-:Y:S09]  /*6da0*/  UIADD3.X UR5, UPT, UPT, URZ, UR7, URZ, UP0, !UPT ;  /* 0x00000007ff057290 */ /* 0x000ff200087fe4ff */
[----:B------:R2:W-:Y:S01]  /*6db0*/  UTMASTG.3D [UR48], [UR4] ;  /* 0x00000030040073b5 */ /* 0x0005e20008010000 */
[----:B------:R2:W-:Y:S01]  /*6dc0*/  UTMASTG.3D [UR8], [UR4] ;  /* 0x00000008040073b5 */ /* 0x0005e20008010000 */
[----:B------:R0:W-:Y:S01]  /*6dd0*/  UTMACMDFLUSH ;  /* 0x00000000000079b7 */ /* 0x0001e20000000000 */
[----:B--2---:R-:W-:Y:S04]  /*6de0*/  DEPBAR.LE SB0, 0x1 ;  /* 0x000080400000791a */ /* 0x004fe80000000000 */
.L_x_115:
[----:B------:R-:W-:Y:S05]  /*6df0*/  BSYNC.RECONVERGENT B0 ;  /* 0x0000000000007941 */ /* 0x000fea0003800200 */
.L_x_114:
[----:B------:R-:W-:Y:S01]  /*6e00*/  BAR.SYNC.DEFER_BLOCKING 0x1, 0x80 ;  /* 0x0042000000007b1d */ /* 0x000fe20000010000 */
[----:B------:R-:W-:Y:S01]  /*6e10*/  ISETP.NE.AND P1, PT, R62, RZ, PT ;  /* 0x000000ff3e00720c */ /* 0x000fe20003f25270 */
[----:B------:R-:W-:Y:S01]  /*6e20*/  UISETP.NE.AND UP0, UPT, UR52, URZ, UPT ;  /* 0x000000ff3400728c */ /* 0x000fe2000bf05270 */
[----:B------:R-:W-:Y:S11]  /*6e30*/  LEA R2, R26, UR43, 0x3 ;  /* 0x0000002b1a027c11 */ /* 0x000ff6000f8e18ff */
[----:B------:R-:W-:Y:S01]  /*6e40*/  @P1 SHF.L.U32 R3, R60, 0x1f, RZ ;  /* 0x0000001f3c031819 */ /* 0x000fe200000006ff */
[----:B------:R-:W-:Y:S06]  /*6e50*/  BRA.U !UP0, `(.L_x_116) ;  /* 0x0000000108247547 */ /* 0x000fec000b800000 */
[----:B------:R-:W-:Y:S01]  /*6e60*/  IMAD.U32 R4, RZ, RZ, UR46 ;  /* 0x0000002eff047e24 */ /* 0x000fe2000f8e00ff */
[----:B------:R-:W-:Y:S01]  /*6e70*/  MOV R0, UR47 ;  /* 0x0000002f00007c02 */ /* 0x000fe20008000f00 */
[----:B------:R-:W-:Y:S03]  /*6e80*/  UIADD3 UR4, UPT, UPT, UR46, 0x1, URZ ;  /* 0x000000012e047890 */ /* 0x000fe6000fffe0ff */
[----:B------:R-:W-:Y:S01]  /*6e90*/  @P1 LEA R4, R4, UR43, 0x3 ;  /* 0x0000002b04041c11 */ /* 0x000fe2000f8e18ff */
[----:B------:R-:W-:Y:S04]  /*6ea0*/  UISETP.NE.AND UP0, UPT, UR4, 0x4, UPT ;  /* 0x000000040400788c */ /* 0x000fe8000bf05270 */
[----:B------:R-:W-:Y:S01]  /*6eb0*/  @P1 VIADD R4, R4, 0x40 ;  /* 0x0000004004041836 */ /* 0x000fe20000000000 */
[----:B------:R-:W-:Y:S04]  /*6ec0*/  USEL UR46, UR4, URZ, UP0 ;  /* 0x000000ff042e7287 */ /* 0x000fe80008000000 */
[----:B------:R-:W-:Y:S04]  /*6ed0*/  @P1 PRMT R0, R0, 0x654, R4 ;  /* 0x0000065400001816 */ /* 0x000fe80000000004 */
[----:B------:R2:W-:Y:S04]  /*6ee0*/  @P1 SYNCS.ARRIVE.TRANS64.RED.A1T0 RZ, [R0+URZ], RZ ;  /* 0x000000ff00ff19a7 */ /* 0x0005e800081004ff */
.L_x_116:
[----:B------:R-:W3:Y:S01]  /*6ef0*/  @P1 SYNCS.PHASECHK.TRANS64.TRYWAIT P0, [R2+URZ+0x20], R3 ;  /* 0x00002003020015a7 */ /* 0x000ee200080011ff */
[----:B------:R-:W-:Y:S01]  /*6f00*/  BSSY B1, `(.L_x_117) ;  /* 0x0000012000017945 */ /* 0x000fe20003800000 */
[----:B---3--:R-:W-:Y:S03]  /*6f10*/  @P1 SEL R64, RZ, 0x1, !P0 ;  /* 0x00000001ff401807 */ /* 0x008fe60004000000 */
[----:B------:R-:W-:Y:S05]  /*6f20*/  @!P1 BRA `(.L_x_118) ;  /* 0x00000000003c9947 */ /* 0x000fea0003800000 */
[----:B------:R-:W-:Y:S01]  /*6f30*/  ISETP.NE.AND P1, PT, R65, RZ, PT ;  /* 0x000000ff4100720c */ /* 0x000fe20003f25270 */
[----:B------:R-:W-:Y:S01]  /*6f40*/  BSSY B0, `(.L_x_119) ;  /* 0x0000009000007945 */ /* 0x000fe20003800000 */
[----:B------:R-:W-:Y:S11]  /*6f50*/  ISETP.NE.AND P0, PT, R64, RZ, PT ;  /* 0x000000ff4000720c */ /* 0x000ff60003f05270 */
[----:B------:R-:W-:Y:S05]  /*6f60*/  @P1 IMAD R4, R26, 0x1000, R57 ;  /* 0x000010001a041824 */ /* 0x000fea00078e0239 */
[----:B------:R-:W-:Y:S05]  /*6f70*/  @P1 IADD3 R3, PT, PT, R4, UR43, RZ ;  /* 0x0000002b04031c10 */ /* 0x000fea000fffe0ff */
[----:B------:R-:W-:Y:S01]  /*6f80*/  @P1 IMAD.IADD R3, R66, 0x1, R3 ;  /* 0x0000000142031824 */ /* 0x000fe200078e0203 */
[----:B------:R-:W-:Y:S06]  /*6f90*/  @P0 BRA `(.L_x_120) ;  /* 0x00000000000c0947 */ /* 0x000fec0003800000 */
[----:B--2---:R-:W-:Y:S04]  /*6fa0*/  SHF.L.U32 R0, R60, 0x1f, RZ ;  /* 0x0000001f3c007819 */ /* 0x004fe800000006ff */
[----:B------:R-:W2:Y:S02]  /*6fb0*/  SYNCS.PHASECHK.TRANS64.TRYWAIT P0, [R2+URZ+0x20], R0 ;  /* 0x00002000020075a7 */ /* 0x000ea400080011ff */
[----:B--2---:R-:W-:Y:S05]  /*6fc0*/  @!P0 BRA `(.L_x_121) ;  /* 0x0000002400f48947 */ /* 0x004fea0003800000 */
.L_x_120:
[----:B------:R-:W-:Y:S05]  /*6fd0*/  BSYNC B0 ;  /* 0x0000000000007941 */ /* 0x000fea0003800000 */
.L_x_119:
[----:B------:R-:W-:Y:S02]  /*6fe0*/  ISETP.NE.AND P0, PT, R65, RZ, PT ;  /* 0x000000ff4100720c */ /* 0x000fe40003f05270 */
[----:B------:R-:W-:Y:S11]  /*6ff0*/  IADD3 R26, PT, PT, R26, 0x1, RZ ;  /* 0x000000011a1a7810 */ /* 0x000ff60007ffe0ff */
[----:B------:R3:W4:Y:S04]  /*7000*/  @P0 LDS.128 R28, [R4+UR43+0x200] ;  /* 0x0002002b041c0984 */ /* 0x0007280008000c00 */
[----:B------:R3:W1:Y:S02]  /*7010*/  @P0 LDS.128 R36, [R3+0x200] ;  /* 0x0002000003240984 */ /* 0x0006640000000c00 */
.L_x_118:
[----:B------:R-:W-:Y:S05]  /*7020*/  BSYNC B1 ;  /* 0x0000000000017941 */ /* 0x000fea0003800000 */
.L_x_117:
[----:B--2---:R-:W-:Y:S05]  /*7030*/  VIADD R0, R25, 0x10 ;  /* 0x0000001019007836 */ /* 0x004fea0000000000 */
[----:B------:R-:W-:Y:S04]  /*7040*/  SHF.R.U32.HI R0, RZ, 0x15, R0 ;  /* 0x00000015ff007819 */ /* 0x000fe80000011600 */
[----:B------:R-:W-:Y:S11]  /*7050*/  LOP3.LUT P0, RZ, R0, 0x3, R51, 0x48, !PT ;  /* 0x0000000300ff7812 */ /* 0x000ff60007804833 */
[----:B------:R-:W-:Y:S02]  /*7060*/  @!UPT UIADD3 URZ, UPT, UPT, URZ, URZ, URZ ;  /* 0x000000fffffff290 */ /* 0x000fe4000fffe0ff */
[----:B------:R-:W-:Y:S05]  /*7070*/  @!P0 BRA `(.L_x_122) ;  /* 0x0000000000408947 */ /* 0x000fea0003800000 */
[----:B------:R-:W2:Y:S01]  /*7080*/  LDCU.64 UR8, c[0x4][0x70] ;  /* 0x01000e00ff0877ac */ /* 0x000ea20008000a00 */
[----:B---3--:R-:W-:Y:S01]  /*7090*/  MOV R3, 0x0 ;  /* 0x0000000000037802 */ /* 0x008fe20000000f00 */
[----:B------:R-:W-:Y:S02]  /*70a0*/  HFMA2 R12, -RZ, RZ, 0, 5.9604644775390625e-08 ;  /* 0x00000001ff0c7431 */ /* 0x000fe400000001ff */
[----:B-1----:R-:W-:Y:S02]  /*70b0*/  IMAD.MOV.U32 R8, RZ, RZ, 0x192 ;  /* 0x00000192ff087424 */ /* 0x002fe400078e00ff */
[----:B------:R-:W-:Y:S01]  /*70c0*/  IMAD.MOV.U32 R13, RZ, RZ, RZ ;  /* 0x000000ffff0d7224 */ /* 0x000fe200078e00ff */
[----:B------:R-:W1:Y:S01]  /*70d0*/  LDCU.64 UR6, c[0x4][0x78] ;  /* 0x01000f00ff0677ac */ /* 0x000e620008000a00 */
[----:B------:R-:W3:Y:S01]  /*70e0*/  LDC.64 R2, c[0x4][R3] ;  /* 0x0100000003027b82 */ /* 0x000ee20000000a00 */
[----:B------:R-:W5:Y:S01]  /*70f0*/  LDCU.64 UR4, c[0x4][0x10] ;  /* 0x01000200ff0477ac */ /* 0x000f620008000a00 */
[----:B--2---:R-:W-:Y:S01]  /*7100*/  MOV R5, UR9 ;  /* 0x0000000900057c02 */ /* 0x004fe20008000f00 */
[----:B------:R-:W-:Y:S01]  /*7110*/  IMAD.U32 R4, RZ, RZ, UR8 ;  /* 0x00000008ff047e24 */ /* 0x000fe2000f8e00ff */
[----:B-1----:R-:W-:Y:S01]  /*7120*/  MOV R7, UR7 ;  /* 0x0000000700077c02 */ /* 0x002fe20008000f00 */
[----:B------:R-:W-:Y:S01]  /*7130*/  IMAD.U32 R6, RZ, RZ, UR6 ;  /* 0x00000006ff067e24 */ /* 0x000fe2000f8e00ff */
[----:B-----5:R-:W-:Y:S01]  /*7140*/  MOV R11, UR5 ;  /* 0x00000005000b7c02 */ /* 0x020fe20008000f00 */
[----:B------:R-:W-:Y:S02]  /*7150*/  IMAD.U32 R10, RZ, RZ, UR4 ;  /* 0x00000004ff0a7e24 */ /* 0x000fe4000f8e00ff */
[----:B------:R-:W-:Y:S07]  /*7160*/  LEPC R20, `(.L_x_122) ;  /* 0x000000001014794e */ /* 0x000fee0000000000 */
[----:B---34-:R-:W-:Y:S05]  /*7170*/  CALL.ABS.NOINC R2 ;  /* 0x0000000002007343 */ /* 0x018fea0003c00000 */
.L_x_122:
[----:B------:R-:W-:Y:S01]  /*7180*/  ISETP.NE.AND P6, PT, R62, RZ, PT ;  /* 0x000000ff3e00720c */ /* 0x000fe20003fc5270 */
[----:B------:R-:W-:Y:S05]  /*7190*/  WARPSYNC.ALL ;  /* 0x0000000000007948 */ /* 0x000fea0003800000 */
[----:B------:R-:W-:Y:S01]  /*71a0*/  R2UR UR4, R25 ;  /* 0x00000000190472ca */ /* 0x000fe200000e0000 */
[----:B---34-:R-:W-:Y:S01]  /*71b0*/  HADD2.F32 R3, -RZ, R28.H0_H0 ;  /* 0x2000001cff037230 */ /* 0x018fe20000004100 */
[----:B------:R-:W-:Y:S01]  /*71c0*/  ISETP.NE.AND P0, PT, R61, RZ, PT ;  /* 0x000000ff3d00720c */ /* 0x000fe20003f05270 */
[----:B------:R-:W-:Y:S01]  /*71d0*/  HADD2.F32 R20, -RZ, R30.H0_H0 ;  /* 0x2000001eff147230 */ /* 0x000fe20000004100 */
[----:B------:R-:W-:Y:S09]  /*71e0*/  BSSY.RECONVERGENT B0, `(.L_x_123) ;  /* 0x0000058000007945 */ /* 0x000ff20003800200 */
[----:B-1----:R-:W1:Y:S02]  /*71f0*/  LDTM.x16 R4, tmem[UR4+0x10] ;  /* 0x00001004000479ee */ /* 0x002e640008240000 */
[C---:B-1----:R-:W-:Y:S01]  /*7200*/  FMUL R0, R24.reuse, R4 ;  /* 0x0000000418007220 */ /* 0x042fe20000400000 */
[----:B------:R-:W-:Y:S02]  /*7210*/  HADD2.F32 R4, -RZ, R28.H1_H1 ;  /* 0x3000001cff047230 */ /* 0x000fe40000004100 */
[C---:B------:R-:W-:Y:S01]  /*7220*/  FMUL R2, R24.reuse, R5 ;  /* 0x0000000518027220 */ /* 0x040fe20000400000 */
[--C-:B------:R-:W-:Y:S02]  /*7230*/  HADD2.F32 R5, -RZ, R29.reuse.H0_H0 ;  /* 0x2000001dff057230 */ /* 0x100fe40000004100 */
[C---:B------:R-:W-:Y:S01]  /*7240*/  FFMA R0, R27.reuse, R3, R0 ;  /* 0x000000031b007223 */ /* 0x040fe20000000000 */
[C---:B------:R-:W-:Y:S01]  /*7250*/  FMUL R3, R24.reuse, R6 ;  /* 0x0000000618037220 */ /* 0x040fe20000400000 */
[----:B------:R-:W-:Y:S02]  /*7260*/  HADD2.F32 R6, -RZ, R29.H1_H1 ;  /* 0x3000001dff067230 */ /* 0x000fe40000004100 */
[C---:B------:R-:W-:Y:S01]  /*7270*/  FFMA R2, R27.reuse, R4, R2 ;  /* 0x000000041b027223 */ /* 0x040fe20000000002 */
[C---:B------:R-:W-:Y:S01]  /*7280*/  FMUL R7, R24.reuse, R7 ;  /* 0x0000000718077220 */ /* 0x040fe20000400000 */
[C---:B------:R-:W-:Y:S01]  /*7290*/  FFMA R3, R27.reuse, R5, R3 ;  /* 0x000000051b037223 */ /* 0x040fe20000000003 */
[C---:B------:R-:W-:Y:S01]  /*72a0*/  FMUL R4, R24.reuse, R8 ;  /* 0x0000000818047220 */ /* 0x040fe20000400000 */
[----:B------:R-:W-:Y:S01]  /*72b0*/  FMUL R5, R24, R9 ;  /* 0x0000000918057220 */ /* 0x000fe20000400000 */
[----:B------:R-:W-:Y:S01]  /*72c0*/  F2FP.F16.F32.PACK_AB R32, R2, R0 ;  /* 0x000000000220723e */ /* 0x000fe200000000ff */
[C---:B------:R-:W-:Y:S01]  /*72d0*/  FFMA R7, R27.reuse, R6, R7 ;  /* 0x000000061b077223 */ /* 0x040fe20000000007 */
[----:B------:R-:W-:Y:S02]  /*72e0*/  HADD2.F32 R0, -RZ, R30.H1_H1 ;  /* 0x3000001eff007230 */ /* 0x000fe40000004100 */
[----:B------:R-:W-:Y:S01]  /*72f0*/  FFMA R4, R27, R20, R4 ;  /* 0x000000141b047223 */ /* 0x000fe20000000004 */
[--C-:B------:R-:W-:Y:S02]  /*7300*/  HADD2.F32 R2, -RZ, R31.reuse.H0_H0 ;  /* 0x2000001fff027230 */ /* 0x100fe40000004100 */
[C---:B------:R-:W-:Y:S01]  /*7310*/  FMUL R6, R24.reuse, R10 ;  /* 0x0000000a18067220 */ /* 0x040fe20000400000 */
[----:B------:R-:W-:Y:S01]  /*7320*/  F2FP.F16.F32.PACK_AB R33, R7, R3 ;  /* 0x000000030721723e */ /* 0x000fe200000000ff */
[----:B------:R-:W-:Y:S02]  /*7330*/  HADD2.F32 R3, -RZ, R31.H1_H1 ;  /* 0x3000001fff037230 */ /* 0x000fe40000004100 */
[C---:B------:R-:W-:Y:S01]  /*7340*/  FFMA R5, R27.reuse, R0, R5 ;  /* 0x000000001b057223 */ /* 0x040fe20000000005 */
[C---:B------:R-:W-:Y:S01]  /*7350*/  FMUL R11, R24.reuse, R11 ;  /* 0x0000000b180b7220 */ /* 0x040fe20000400000 */
[--C-:B------:R-:W-:Y:S02]  /*7360*/  HADD2.F32 R7, -RZ, R36.reuse.H0_H0 ;  /* 0x20000024ff077230 */ /* 0x100fe40000004100 */
[C---:B------:R-:W-:Y:S01]  /*7370*/  FMUL R8, R24.reuse, R12 ;  /* 0x0000000c18087220 */ /* 0x040fe20000400000 */
[----:B------:R-:W-:Y:S02]  /*7380*/  HADD2.F32 R0, -RZ, R36.H1_H1 ;  /* 0x30000024ff007230 */ /* 0x000fe40000004100 */
[C---:B------:R-:W-:Y:S01]  /*7390*/  FMUL R9, R24.reuse, R13 ;  /* 0x0000000d18097220 */ /* 0x040fe20000400000 */
[C---:B------:R-:W-:Y:S01]  /*73a0*/  FFMA R6, R27.reuse, R2, R6 ;  /* 0x000000021b067223 */ /* 0x040fe20000000006 */
[C---:B------:R-:W-:Y:S01]  /*73b0*/  FFMA R11, R27.reuse, R3, R11 ;  /* 0x000000031b0b7223 */ /* 0x040fe2000000000b */
[C---:B------:R-:W-:Y:S01]  /*73c0*/  FFMA R8, R27.reuse, R7, R8 ;  /* 0x000000071b087223 */ /* 0x040fe20000000008 */
[C---:B------:R-:W-:Y:S01]  /*73d0*/  FFMA R9, R27.reuse, R0, R9 ;  /* 0x000000001b097223 */ /* 0x040fe20000000009 */
[--C-:B------:R-:W-:Y:S02]  /*73e0*/  HADD2.F32 R2, -RZ, R37.reuse.H0_H0 ;  /* 0x20000025ff027230 */ /* 0x100fe40000004100 */
[C---:B------:R-:W-:Y:S01]  /*73f0*/  FMUL R10, R24.reuse, R14 ;  /* 0x0000000e180a7220 */ /* 0x040fe20000400000 */
[----:B------:R-:W-:Y:S02]  /*7400*/  HADD2.F32 R0, -RZ, R37.H1_H1 ;  /* 0x30000025ff007230 */ /* 0x000fe40000004100 */
[C---:B------:R-:W-:Y:S01]  /*7410*/  FMUL R15, R24.reuse, R15 ;  /* 0x0000000f180f7220 */ /* 0x040fe20000400000 */
[C---:B------:R-:W-:Y:S01]  /*7420*/  FMUL R12, R24.reuse, R16 ;  /* 0x00000010180c7220 */ /* 0x040fe20000400000 */
[C---:B------:R-:W-:Y:S01]  /*7430*/  FFMA R10, R27.reuse, R2, R10 ;  /* 0x000000021b0a7223 */ /* 0x040fe2000000000a */
[--C-:B------:R-:W-:Y:S02]  /*7440*/  HADD2.F32 R2, -RZ, R38.reuse.H0_H0 ;  /* 0x20000026ff027230 */ /* 0x100fe40000004100 */
[----:B------:R-:W-:Y:S01]  /*7450*/  FFMA R15, R27, R0, R15 ;  /* 0x000000001b0f7223 */ /* 0x000fe2000000000f */
[----:B------:R-:W-:Y:S01]  /*7460*/  HADD2.F32 R0, -RZ, R38.H1_H1 ;  /* 0x30000026ff007230 */ /* 0x000fe20000004100 */
[----:B------:R-:W-:Y:S01]  /*7470*/  F2FP.F16.F32.PACK_AB R34, R5, R4 ;  /* 0x000000040522723e */ /* 0x000fe200000000ff */
        /* <DEDUP_REMOVED lines=14> */
[----:B------:R-:W-:Y:S02]  /*7560*/  F2FP.F16.F32.PACK_AB R11, R19, R14 ;  /* 0x0000000e130b723e */ /* 0x000fe400000000ff */
[----:B------:R-:W-:Y:S02]  /*7570*/  MOV R2, UR46 ;  /* 0x0000002e00027c02 */ /* 0x000fe40008000f00 */
[----:B------:R-:W-:Y:S01]  /*7580*/  MOV R0, UR47 ;  /* 0x0000002f00007c02 */ /* 0x000fe20008000f00 */
[----:B------:R1:W-:Y:S01]  /*7590*/  STS.128 [R63+0x1200], R8 ;  /* 0x001200083f007388 */ /* 0x0003e20000000c00 */
[----:B------:R-:W-:Y:S02]  /*75a0*/  @P6 LEA R2, R2, UR43, 0x3 ;  /* 0x0000002b02026c11 */ /* 0x000fe4000f8e18ff */
[----:B------:R-:W-:Y:S02]  /*75b0*/  @P6 SHF.L.U32 R3, R60, 0x1f, RZ ;  /* 0x0000001f3c036819 */ /* 0x000fe400000006ff */
[----:B------:R-:W-:Y:S01]  /*75c0*/  @P6 IADD3 R2, PT, PT, R2, 0x40, RZ ;  /* 0x0000004002026810 */ /* 0x000fe20007ffe0ff */
[----:B------:R-:W-:Y:S01]  /*75d0*/  @!PT LDS RZ, [RZ] ;  /* 0x00000000fffff984 */ /* 0x000fe20000000800 */
[----:B------:R-:W-:Y:S01]  /*75e0*/  @!PT LDS RZ, [RZ] ;  /* 0x00000000fffff984 */ /* 0x000fe20000000800 */
[----:B------:R-:W-:Y:S01]  /*75f0*/  @!PT LDS RZ, [RZ] ;  /* 0x00000000fffff984 */ /* 0x000fe20000000800 */
[----:B------:R-:W-:Y:S01]  /*7600*/  @!PT LDS RZ, [RZ] ;  /* 0x00000000fffff984 */ /* 0x000fe20000000800 */
[----:B------:R2:W-:Y:S06]  /*7610*/  MEMBAR.ALL.CTA ;  /* 0x0000000000007992 */ /* 0x0005ec0000008000 */
[----:B--2---:R-:W2:Y:S01]  /*7620*/  FENCE.VIEW.ASYNC.S ;  /* 0x00000000000073c6 */ /* 0x004ea20000000000 */
[----:B------:R-:W-:Y:S02]  /*7630*/  @P6 PRMT R0, R0, 0x654, R2 ;  /* 0x0000065400006816 */ /* 0x000fe40000000002 */
[----:B------:R-:W-:Y:S01]  /*7640*/  LEA R2, R26, UR43, 0x3 ;  /* 0x0000002b1a027c11 */ /* 0x000fe2000f8e18ff */
[----:B--2---:R-:W-:Y:S06]  /*7650*/  BAR.SYNC.DEFER_BLOCKING 0x1, 0x80 ;  /* 0x0042000000007b1d */ /* 0x004fec0000010000 */
[----:B------:R-:W-:Y:S05]  /*7660*/  @P0 BRA `(.L_x_124) ;  /* 0x00000000003c0947 */ /* 0x000fea0003800000 */
[----:B------:R-:W2:Y:S01]  /*7670*/  LDCU.64 UR6, c[0x0][0x348] ;  /* 0x00006900ff0677ac */ /* 0x000ea20008000a00 */
[----:B------:R-:W-:Y:S02]  /*7680*/  UIADD3 UR13, UPT, UPT, UR49, 0x10, URZ ;  /* 0x00000010310d7890 */ /* 0x000fe4000fffe0ff */
[----:B------:R-:W-:Y:S01]  /*7690*/  UIADD3 UR12, UPT, UPT, UR43, 0x1200, URZ ;  /* 0x000012002b0c7890 */ /* 0x000fe2000fffe0ff */
[----:B------:R-:W-:Y:S01]  /*76a0*/  UMOV UR14, UR50 ;  /* 0x00000032000e7c82 */ /* 0x000fe20008000000 */
[----:B------:R-:W-:Y:S01]  /*76b0*/  UMOV UR15, UR36 ;  /* 0x00000024000f7c82 */ /* 0x000fe20008000000 */
[----:B------:R-:W-:Y:S02]  /*76c0*/  UIADD3 UR9, UPT, UPT, UR49, 0x50, URZ ;  /* 0x0000005031097890 */ /* 0x000fe4000fffe0ff */
[----:B------:R-:W-:Y:S01]  /*76d0*/  UIADD3 UR8, UPT, UPT, UR43, 0x1a00, URZ ;  /* 0x00001a002b087890 */ /* 0x000fe2000fffe0ff */
[----:B------:R-:W-:Y:S01]  /*76e0*/  UMOV UR10, UR50 ;  /* 0x00000032000a7c82 */ /* 0x000fe20008000000 */
[----:B------:R-:W-:Y:S01]  /*76f0*/  UMOV UR11, UR36 ;  /* 0x00000024000b7c82 */ /* 0x000fe20008000000 */
[----:B--2---:R-:W-:Y:S04]  /*7700*/  UIADD3 UR4, UP0, UPT, UR6, 0x680, URZ ;  /* 0x0000068006047890 */ /* 0x004fe8000ff1e0ff */
[----:B------:R-:W-:Y:S09]  /*7710*/  UIADD3.X UR5, UPT, UPT, URZ, UR7, URZ, UP0, !UPT ;  /* 0x00000007ff057290 */ /* 0x000ff200087fe4ff */
[----:B------:R2:W-:Y:S01]  /*7720*/  UTMASTG.3D [UR12], [UR4] ;  /* 0x0000000c040073b5 */ /* 0x0005e20008010000 */
[----:B------:R2:W-:Y:S01]  /*7730*/  UTMASTG.3D [UR8], [UR4] ;  /* 0x00000008040073b5 */ /* 0x0005e20008010000 */
[----:B------:R0:W-:Y:S01]  /*7740*/  UTMACMDFLUSH ;  /* 0x00000000000079b7 */ /* 0x0001e20000000000 */
[----:B--2---:R-:W-:Y:S04]  /*7750*/  DEPBAR.LE SB0, 0x1 ;  /* 0x000080400000791a */ /* 0x004fe80000000000 */
.L_x_124:
[----:B------:R-:W-:Y:S05]  /*7760*/  BSYNC.RECONVERGENT B0 ;  /* 0x0000000000007941 */ /* 0x000fea0003800200 */
.L_x_123:
[----:B------:R-:W-:Y:S01]  /*7770*/  BAR.SYNC.DEFER_BLOCKING 0x1, 0x80 ;  /* 0x0042000000007b1d */ /* 0x000fe20000010000 */
[----:B------:R-:W-:Y:S04]  /*7780*/  UIADD3 UR4, UPT, UPT, UR46, 0x1, URZ ;  /* 0x000000012e047890 */ /* 0x000fe8000fffe0ff */
[----:B------:R-:W-:Y:S04]  /*7790*/  UISETP.NE.AND UP0, UPT, UR4, 0x4, UPT ;  /* 0x000000040400788c */ /* 0x000fe8000bf05270 */
[----:B------:R-:W-:Y:S01]  /*77a0*/  USEL UR44, UR4, URZ, UP0 ;  /* 0x000000ff042c7287 */ /* 0x000fe20008000000 */
[----:B------:R2:W-:Y:S01]  /*77b0*/  @P6 SYNCS.ARRIVE.TRANS64.RED.A1T0 RZ, [R0+URZ], RZ ;  /* 0x000000ff00ff69a7 */ /* 0x0005e200081004ff */
[----:B------:R-:W-:Y:S01]  /*77c0*/  BSSY B1, `(.L_x_125) ;  /* 0x0000013000017945 */ /* 0x000fe20003800000 */
[----:B------:R-:W3:Y:S02]  /*77d0*/  @P6 SYNCS.PHASECHK.TRANS64.TRYWAIT P0, [R2+URZ+0x20], R3 ;  /* 0x00002003020065a7 */ /* 0x000ee400080011ff */
[----:B---3--:R-:W-:Y:S01]  /*77e0*/  @P6 SEL R64, RZ, 0x1, !P0 ;  /* 0x00000001ff406807 */ /* 0x008fe20004000000 */
[----:B--2---:R-:W-:Y:S06]  /*77f0*/  @!P6 BRA `(.L_x_126) ;  /* 0x00000000003ce947 */ /* 0x004fec0003800000 */
[----:B------:R-:W-:Y:S01]  /*7800*/  ISETP.NE.AND P1, PT, R65, RZ, PT ;  /* 0x000000ff4100720c */ /* 0x000fe20003f25270 */
[----:B------:R-:W-:Y:S01]  /*7810*/  BSSY B0, `(.L_x_127) ;  /* 0x0000009000007945 */ /* 0x000fe20003800000 */
[----:B------:R-:W-:Y:S11]  /*7820*/  ISETP.NE.AND P0, PT, R64, RZ, PT ;  /* 0x000000ff4000720c */ /* 0x000ff60003f05270 */
[----:B------:R-:W-:Y:S05]  /*7830*/  @P1 IMAD R3, R26, 0x1000, R57 ;  /* 0x000010001a031824 */ /* 0x000fea00078e0239 */
[----:B------:R-:W-:Y:S05]  /*7840*/  @P1 IADD3 R0, PT, PT, R3, UR43, RZ ;  /* 0x0000002b03001c10 */ /* 0x000fea000fffe0ff */
[----:B------:R-:W-:Y:S01]  /*7850*/  @P1 IMAD.IADD R0, R66, 0x1, R0 ;  /* 0x0000000142001824 */ /* 0x000fe200078e0200 */
[----:B------:R-:W-:Y:S06]  /*7860*/  @P0 BRA `(.L_x_128) ;  /* 0x00000000000c0947 */ /* 0x000fec0003800000 */
[----:B------:R-:W-:Y:S04]  /*7870*/  SHF.L.U32 R4, R60, 0x1f, RZ ;  /* 0x0000001f3c047819 */ /* 0x000fe800000006ff */
[----:B------:R-:W2:Y:S02]  /*7880*/  SYNCS.PHASECHK.TRANS64.TRYWAIT P0, [R2+URZ+0x20], R4 ;  /* 0x00002004020075a7 */ /* 0x000ea400080011ff */
[----:B--2---:R-:W-:Y:S05]  /*7890*/  @!P0 BRA `(.L_x_129) ;  /* 0x0000001c00d48947 */ /* 0x004fea0003800000 */
.L_x_128:
[----:B------:R-:W-:Y:S05]  /*78a0*/  BSYNC B0 ;  /* 0x0000000000007941 */ /* 0x000fea0003800000 */
.L_x_127:
[----:B------:R-:W-:Y:S02]  /*78b0*/  ISETP.NE.AND P0, PT, R65, RZ, PT ;  /* 0x000000ff4100720c */ /* 0x000fe40003f05270 */
[----:B------:R-:W-:Y:S11]  /*78c0*/  IADD3 R26, PT, PT, R26, 0x1, RZ ;  /* 0x000000011a1a7810 */ /* 0x000ff60007ffe0ff */
[----:B------:R3:W4:Y:S04]  /*78d0*/  @P0 LDS.128 R28, [R3+UR43+0x200] ;  /* 0x0002002b031c0984 */ /* 0x0007280008000c00 */
[----:B------:R3:W1:Y:S02]  /*78e0*/  @P0 LDS.128 R36, [R0+0x200] ;  /* 0x0002000000240984 */ /* 0x0006640000000c00 */
.L_x_126:
[----:B------:R-:W-:Y:S05]  /*78f0*/  BSYNC B1 ;  /* 0x0000000000017941 */ /* 0x000fea0003800000 */
.L_x_125:
[----:B---3--:R-:W-:Y:S05]  /*7900*/  VIADD R0, R25, 0x20 ;  /* 0x0000002019007836 */ /* 0x008fea0000000000 */
[----:B------:R-:W-:Y:S04]  /*7910*/  SHF.R.U32.HI R0, RZ, 0x15, R0 ;  /* 0x00000015ff007819 */ /* 0x000fe80000011600 */
[----:B------:R-:W-:Y:S11]  /*7920*/  LOP3.LUT P0, RZ, R0, 0x3, R51, 0x48, !PT ;  /* 0x0000000300ff7812 */ /* 0x000ff60007804833 */
[----:B------:R-:W-:Y:S02]  /*7930*/  @!UPT UIADD3 URZ, UPT, UPT, URZ, URZ, URZ ;  /* 0x000000fffffff290 */ /* 0x000fe4000fffe0ff */
[----:B------:R-:W-:Y:S05]  /*7940*/  @!P0 BRA `(.L_x_130) ;  /* 0x0000000000408947 */ /* 0x000fea0003800000 */
[----:B------:R-:W3:Y:S01]  /*7950*/  LDCU.64 UR8, c[0x4][0x70] ;  /* 0x01000e00ff0877ac */ /* 0x000ee20008000a00 */
[----:B------:R-:W-:Y:S01]  /*7960*/  MOV R3, 0x0 ;  /* 0x0000000000037802 */ /* 0x000fe20000000f00 */
[----:B------:R-:W-:Y:S02]  /*7970*/  HFMA2 R12, -RZ, RZ, 0, 5.9604644775390625e-08 ;  /* 0x00000001ff0c7431 */ /* 0x000fe400000001ff */
[----:B-1----:R-:W-:Y:S02]  /*7980*/  IMAD.MOV.U32 R8, RZ, RZ, 0x192 ;  /* 0x00000192ff087424 */ /* 0x002fe400078e00ff */
[----:B------:R-:W-:Y:S01]  /*7990*/  IMAD.MOV.U32 R13, RZ, RZ, RZ ;  /* 0x000000ffff0d7224 */ /* 0x000fe200078e00ff */
[----:B------:R-:W1:Y:S01]  /*79a0*/  LDCU.64 UR6, c[0x4][0x78] ;  /* 0x01000f00ff0677ac */ /* 0x000e620008000a00 */
[----:B--2---:R-:W2:Y:S01]  /*79b0*/  LDC.64 R2, c[0x4][R3] ;  /* 0x0100000003027b82 */ /* 0x004ea20000000a00 */
[----:B------:R-:W5:Y:S01]  /*79c0*/  LDCU.64 UR4, c[0x4][0x10] ;  /* 0x01000200ff0477ac */ /* 0x000f620008000a00 */
[----:B---3--:R-:W-:Y:S01]  /*79d0*/  MOV R5, UR9 ;  /* 0x0000000900057c02 */ /* 0x008fe20008000f00 */
[----:B------:R-:W-:Y:S01]  /*79e0*/  IMAD.U32 R4, RZ, RZ, UR8 ;  /* 0x00000008ff047e24 */ /* 0x000fe2000f8e00ff */
[----:B-1----:R-:W-:Y:S01]  /*79f0*/  MOV R7, UR7 ;  /* 0x0000000700077c02 */ /* 0x002fe20008000f00 */
[----:B------:R-:W-:Y:S01]  /*7a00*/  IMAD.U32 R6, RZ, RZ, UR6 ;  /* 0x00000006ff067e24 */ /* 0x000fe2000f8e00ff */
[----:B-----5:R-:W-:Y:S01]  /*7a10*/  MOV R11, UR5 ;  /* 0x00000005000b7c02 */ /* 0x020fe20008000f00 */
[----:B------:R-:W-:Y:S02]  /*7a20*/  IMAD.U32 R10, RZ, RZ, UR4 ;  /* 0x00000004ff0a7e24 */ /* 0x000fe4000f8e00ff */
[----:B------:R-:W-:Y:S07]  /*7a30*/  LEPC R20, `(.L_x_130) ;  /* 0x000000001014794e */ /* 0x000fee0000000000 */
[----:B--2-4-:R-:W-:Y:S05]  /*7a40*/  CALL.ABS.NOINC R2 ;  /* 0x0000000002007343 */ /* 0x014fea0003c00000 */
.L_x_130:
[----:B------:R-:W-:Y:S01]  /*7a50*/  ISETP.NE.AND P6, PT, R62, RZ, PT ;  /* 0x000000ff3e00720c */ /* 0x000fe20003fc5270 */
[----:B------:R-:W-:Y:S05]  /*7a60*/  WARPSYNC.ALL ;  /* 0x0000000000007948 */ /* 0x000fea0003800000 */
[----:B------:R-:W-:Y:S01]  /*7a70*/  R2UR UR4, R25 ;  /* 0x00000000190472ca */ /* 0x000fe200000e0000 */
[----:B----4-:R-:W-:Y:S01]  /*7a80*/  HADD2.F32 R3, -RZ, R28.H0_H0 ;  /* 0x2000001cff037230 */ /* 0x010fe20000004100 */
[----:B------:R-:W-:Y:S01]  /*7a90*/  ISETP.NE.AND P0, PT, R61, RZ, PT ;  /* 0x000000ff3d00720c */ /* 0x000fe20003f05270 */
[----:B------:R-:W-:Y:S01]  /*7aa0*/  HADD2.F32 R20, -RZ, R30.H0_H0 ;  /* 0x2000001eff147230 */ /* 0x000fe20000004100 */
[----:B------:R-:W-:Y:S09]  /*7ab0*/  BSSY.RECONVERGENT B0, `(.L_x_131) ;  /* 0x0000058000007945 */ /* 0x000ff20003800200 */
[----:B-12---:R-:W1:Y:S02]  /*7ac0*/  LDTM.x16 R4, tmem[UR4+0x20] ;  /* 0x00002004000479ee */ /* 0x006e640008240000 */
        /* <DEDUP_REMOVED lines=59> */
[----:B------:R-:W-:Y:S02]  /*7e80*/  LEA R3, R26, UR43, 0x3 ;  /* 0x0000002b1a037c11 */ /* 0x000fe4000f8e18ff */
        /* <DEDUP_REMOVED lines=8> */
[----:B------:R-:W-:Y:S01]  /*7f10*/  @P6 SHF.L.U32 R2, R60, 0x1f, RZ ;  /* 0x0000001f3c026819 */ /* 0x000fe200000006ff */
        /* <DEDUP_REMOVED lines=17> */
.L_x_132:
[----:B------:R-:W-:Y:S05]  /*8030*/  BSYNC.RECONVERGENT B0 ;  /* 0x0000000000007941 */ /* 0x000fea0003800200 */
.L_x_131:
        /* <DEDUP_REMOVED lines=19> */
.L_x_136:
[----:B------:R-:W-:Y:S05]  /*8170*/  BSYNC B0 ;  /* 0x0000000000007941 */ /* 0x000fea0003800000 */
.L_x_135:
[----:B------:R-:W-:Y:S11]  /*8180*/  ISETP.NE.AND P0, PT, R65, RZ, PT ;  /* 0x000000ff4100720c */ /* 0x000ff60003f05270 */
[----:B------:R-:W-:Y:S02]  /*8190*/  @!UPT UIADD3 URZ, UPT, UPT, URZ, URZ, URZ ;  /* 0x000000fffffff290 */ /* 0x000fe4000fffe0ff */
[----:B------:R3:W4:Y:S04]  /*81a0*/  @P0 LDS.128 R28, [R26+UR43+0x200] ;  /* 0x0002002b1a1c0984 */ /* 0x0007280008000c00 */
[----:B------:R3:W1:Y:S02]  /*81b0*/  @P0 LDS.128 R36, [R66+0x200] ;  /* 0x0002000042240984 */ /* 0x0006640000000c00 */
.L_x_134:
[----:B------:R-:W-:Y:S05]  /*81c0*/  BSYNC B1 ;  /* 0x0000000000017941 */ /* 0x000fea0003800000 */
.L_x_133:
[----:B--2---:R-:W-:Y:S05]  /*81d0*/  VIADD R0, R25, 0x30 ;  /* 0x0000003019007836 */ /* 0x004fea0000000000 */
[----:B------:R-:W-:Y:S04]  /*81e0*/  SHF.R.U32.HI R0, RZ, 0x15, R0 ;  /* 0x00000015ff007819 */ /* 0x000fe80000011600 */
[----:B------:R-:W-:Y:S11]  /*81f0*/  LOP3.LUT P0, RZ, R0, 0x3, R51, 0x48, !PT ;  /* 0x0000000300ff7812 */ /* 0x000ff60007804833 */
[----:B------:R-:W-:Y:S02]  /*8200*/  @!UPT UIADD3 URZ, UPT, UPT, URZ, URZ, URZ ;  /* 0x000000fffffff290 */ /* 0x000fe4000fffe0ff */
[----:B------:R-:W-:Y:S05]  /*8210*/  @!P0 BRA `(.L_x_138) ;  /* 0x0000000000408947 */ /* 0x000fea0003800000 */
[----:B------:R-:W2:Y:S01]  /*8220*/  LDCU.64 UR8, c[0x4][0x70] ;  /* 0x01000e00ff0877ac */ /* 0x000ea20008000a00 */
[----:B------:R-:W-:Y:S01]  /*8230*/  MOV R3, 0x0 ;  /* 0x0000000000037802 */ /* 0x000fe20000000f00 */
        /* <DEDUP_REMOVED lines=14> */
.L_x_138:
[----:B------:R-:W-:Y:S01]  /*8320*/  ISETP.NE.AND P0, PT, R61, RZ, PT ;  /* 0x000000ff3d00720c */ /* 0x000fe20003f05270 */
[----:B------:R-:W-:Y:S05]  /*8330*/  WARPSYNC.ALL ;  /* 0x0000000000007948 */ /* 0x000fea0003800000 */
[----:B------:R-:W-:Y:S01]  /*8340*/  R2UR UR4, R25 ;  /* 0x00000000190472ca */ /* 0x000fe200000e0000 */
[--C-:B----4-:R-:W-:Y:S01]  /*8350*/  HADD2.F32 R20, -RZ, R28.reuse.H0_H0 ;  /* 0x2000001cff147230 */ /* 0x110fe20000004100 */
[----:B------:R-:W-:Y:S01]  /*8360*/  IADD3 R54, PT, PT, R54, 0xb0, RZ ;  /* 0x000000b036367810 */ /* 0x000fe20007ffe0ff */
[----:B------:R-:W-:Y:S01]  /*8370*/  HADD2.F32 R21, -RZ, R28.H1_H1 ;  /* 0x3000001cff157230 */ /* 0x000fe20000004100 */
[----:B------:R-:W-:Y:S01]  /*8380*/  BSSY.RECONVERGENT B0, `(.L_x_139) ;  /* 0x0000054000007945 */ /* 0x000fe20003800200 */
[--C-:B------:R-:W-:Y:S01]  /*8390*/  HADD2.F32 R25, -RZ, R29.reuse.H0_H0 ;  /* 0x2000001dff197230 */ /* 0x100fe20000004100 */
[----:B------:R-:W-:Y:S01]  /*83a0*/  LOP3.LUT R54, R54, 0xfefffff8, RZ, 0xc0, !PT ;  /* 0xfefffff836367812 */ /* 0x000fe200078ec0ff */
[----:B---3--:R-:W-:Y:S02]  /*83b0*/  HADD2.F32 R26, -RZ, R29.H1_H1 ;  /* 0x3000001dff1a7230 */ /* 0x008fe40000004100 */
[--C-:B------:R-:W-:Y:S02]  /*83c0*/  HADD2.F32 R28, -RZ, R30.reuse.H0_H0 ;  /* 0x2000001eff1c7230 */ /* 0x100fe40000004100 */
[----:B------:R-:W-:Y:S02]  /*83d0*/  HADD2.F32 R29, -RZ, R30.H1_H1 ;  /* 0x3000001eff1d7230 */ /* 0x000fe40000004100 */
[----:B-1----:R-:W1:Y:S01]  /*83e0*/  LDTM.x16 R4, tmem[UR4+0x30] ;  /* 0x00003004000479ee */ /* 0x002e620008240000 */
[----:B------:R-:W-:Y:S01]  /*83f0*/  NOP ;  /* 0x0000000000007918 */ /* 0x000fe20000000000 */
[----:B-1----:R1:W-:Y:S01]  /*8400*/  SYNCS.ARRIVE.TRANS64.RED.A1T0 RZ, [R54+URZ], RZ ;  /* 0x000000ff36ff79a7 */ /* 0x0023e200081004ff */
[--C-:B------:R-:W-:Y:S02]  /*8410*/  HADD2.F32 R30, -RZ, R31.reuse.H0_H0 ;  /* 0x2000001fff1e7230 */ /* 0x100fe40000004100 */
[----:B------:R-:W-:Y:S02]  /*8420*/  HADD2.F32 R31, -RZ, R31.H1_H1 ;  /* 0x3000001fff1f7230 */ /* 0x000fe40000004100 */
        /* <DEDUP_REMOVED lines=8> */
[C---:B------:R-:W-:Y:S01]  /*84b0*/  FMUL R4, R24.reuse, R4 ;  /* 0x0000000418047220 */ /* 0x040fe20000400000 */
[C---:B------:R-:W-:Y:S01]  /*84c0*/  FMUL R5, R24.reuse, R5 ;  /* 0x0000000518057220 */ /* 0x040fe20000400000 */
[C---:B------:R-:W-:Y:S01]  /*84d0*/  FMUL R6, R24.reuse, R6 ;  /* 0x0000000618067220 */ /* 0x040fe20000400000 */
[C---:B------:R-:W-:Y:S01]  /*84e0*/  FMUL R7, R24.reuse, R7 ;  /* 0x0000000718077220 */ /* 0x040fe20000400000 */
[C---:B------:R-:W-:Y:S01]  /*84f0*/  FFMA R4, R27.reuse, R20, R4 ;  /* 0x000000141b047223 */ /* 0x040fe20000000004 */
        /* <DEDUP_REMOVED lines=15> */
[C---:B------:R-:W-:Y:S01]  /*85f0*/  FMUL R12, R24.reuse, R16 ;  /* 0x00000010180c7220 */ /* 0x040fe20000400000 */
[C---:B------:R-:W-:Y:S01]  /*8600*/  FFMA R0, R27.reuse, R32, R0 ;  /* 0x000000201b007223 */ /* 0x040fe20000000000 */
[C---:B------:R-:W-:Y:S01]  /*8610*/  FMUL R13, R24.reuse, R17 ;  /* 0x00000011180d7220 */ /* 0x040fe20000400000 */
[----:B------:R-:W-:Y:S01]  /*8620*/  FFMA R2, R27, R33, R2 ;  /* 0x000000211b027223 */ /* 0x000fe20000000002 */
[----:B------:R-:W-:Y:S01]  /*8630*/  F2FP.F16.F32.PACK_AB R4, R5, R4 ;  /* 0x000000040504723e */ /* 0x000fe200000000ff */
[C---:B------:R-:W-:Y:S01]  /*8640*/  FMUL R14, R24.reuse, R18 ;  /* 0x00000012180e7220 */ /* 0x040fe20000400000 */
[----:B------:R-:W-:Y:S01]  /*8650*/  FFMA R3, R27, R34, R3 ;  /* 0x000000221b037223 */ /* 0x000fe20000000003 */
[----:B------:R-:W-:Y:S01]  /*8660*/  F2FP.F16.F32.PACK_AB R5, R7, R6 ;  /* 0x000000060705723e */ /* 0x000fe200000000ff */
[----:B------:R-:W-:Y:S01]  /*8670*/  FFMA R15, R27, R35, R15 ;  /* 0x000000231b0f7223 */ /* 0x000fe2000000000f */
[----:B------:R-:W-:Y:S01]  /*8680*/  FMUL R19, R24, R19 ;  /* 0x0000001318137220 */ /* 0x000fe20000400000 */
[----:B------:R-:W-:Y:S01]  /*8690*/  F2FP.F16.F32.PACK_AB R6, R9, R8 ;  /* 0x000000080906723e */ /* 0x000fe200000000ff */
[----:B------:R-:W-:Y:S01]  /*86a0*/  FFMA R12, R27, R36, R12 ;  /* 0x000000241b0c7223 */ /* 0x000fe2000000000c */
[----:B------:R-:W-:Y:S01]  /*86b0*/  F2FP.F16.F32.PACK_AB R7, R11, R10 ;  /* 0x0000000a0b07723e */ /* 0x000fe200000000ff */
[C---:B------:R-:W-:Y:S01]  /*86c0*/  FFMA R13, R27.reuse, R37, R13 ;  /* 0x000000251b0d7223 */ /* 0x040fe2000000000d */
[C---:B------:R-:W-:Y:S01]  /*86d0*/  FFMA R14, R27.reuse, R38, R14 ;  /* 0x000000261b0e7223 */ /* 0x040fe2000000000e */
[----:B------:R-:W-:Y:S01]  /*86e0*/  FFMA R19, R27, R39, R19 ;  /* 0x000000271b137223 */ /* 0x000fe20000000013 */
[----:B------:R-:W-:Y:S01]  /*86f0*/  F2FP.F16.F32.PACK_AB R16, R2, R0 ;  /* 0x000000000210723e */ /* 0x000fe200000000ff */
[----:B------:R1:W-:Y:S01]  /*8700*/  STS.128 [R57+UR43+0x3200], R4 ;  /* 0x0032000439007988 */ /* 0x0003e20008000c2b */
        /* <DEDUP_REMOVED lines=27> */
.L_x_140:
[----:B------:R-:W-:Y:S05]  /*88c0*/  BSYNC.RECONVERGENT B0 ;  /* 0x0000000000007941 */ /* 0x000fea0003800200 */
.L_x_139:
[----:B------:R-:W-:Y:S01]  /*88d0*/  BAR.SYNC.DEFER_BLOCKING 0x1, 0x80 ;  /* 0x0042000000007b1d */ /* 0x000fe20000010000 */
[----:B------:R-:W-:Y:S01]  /*88e0*/  UISETP.NE.AND UP0, UPT, UR52, -0x4, UPT ;  /* 0xfffffffc3400788c */ /* 0x000fe2000bf05270 */
[----:B------:R-:W-:Y:S08]  /*88f0*/  IADD3 R22, PT, PT, R22, 0x1, RZ ;  /* 0x0000000116167810 */ /* 0x000ff00007ffe0ff */
[----:B------:R-:W-:Y:S05]  /*8900*/  BRA.U !UP0, `(.L_x_141) ;  /* 0x0000000108287547 */ /* 0x000fea000b800000 */
[----:B------:R-:W-:Y:S01]  /*8910*/  ISETP.NE.AND P0, PT, R62, RZ, PT ;  /* 0x000000ff3e00720c */ /* 0x000fe20003f05270 */
[----:B------:R-:W-:Y:S01]  /*8920*/  IMAD.U32 R2, RZ, RZ, UR46 ;  /* 0x0000002eff027e24 */ /* 0x000fe2000f8e00ff */
[----:B------:R-:W-:Y:S01]  /*8930*/  UIADD3 UR4, UPT, UPT, UR46, 0x1, URZ ;  /* 0x000000012e047890 */ /* 0x000fe2000fffe0ff */
[----:B------:R-:W-:Y:S03]  /*8940*/  IMAD.U32 R0, RZ, RZ, UR47 ;  /* 0x0000002fff007e24 */ /* 0x000fe6000f8e00ff */
[----:B------:R-:W-:Y:S04]  /*8950*/  UISETP.NE.AND UP0, UPT, UR4, 0x4, UPT ;  /* 0x000000040400788c */ /* 0x000fe8000bf05270 */
[----:B------:R-:W-:Y:S03]  /*8960*/  USEL UR46, UR4, URZ, UP0 ;  /* 0x000000ff042e7287 */ /* 0x000fe60008000000 */
[----:B------:R-:W-:Y:S05]  /*8970*/  @P0 LEA R2, R2, UR43, 0x3 ;  /* 0x0000002b02020c11 */ /* 0x000fea000f8e18ff */
[----:B------:R-:W-:Y:S05]  /*8980*/  @P0 VIADD R2, R2, 0x40 ;  /* 0x0000004002020836 */ /* 0x000fea0000000000 */
[----:B------:R-:W-:Y:S04]  /*8990*/  @P0 PRMT R0, R0, 0x654, R2 ;  /* 0x0000065400000816 */ /* 0x000fe80000000002 */
[----:B------:R2:W-:Y:S03]  /*89a0*/  @P0 SYNCS.ARRIVE.TRANS64.RED.A1T0 RZ, [R0+URZ], RZ ;  /* 0x000000ff00ff09a7 */ /* 0x0005e600081004ff */
.L_x_141:
[----:B------:R-:W-:Y:S01]  /*89b0*/  R2UR UR4, R52 ;  /* 0x00000000340472ca */ /* 0x000fe200000e0000 */
[----:B------:R-:W-:Y:S01]  /*89c0*/  UISETP.NE.AND UP0, UPT, UR62, URZ, UPT ;  /* 0x000000ff3e00728c */ /* 0x000fe2000bf05270 */
[----:B------:R-:W-:Y:S01]  /*89d0*/  ISETP.NE.AND P0, PT, R56, 0x2, PT ;  /* 0x000000023800780c */ /* 0x000fe20003f05270 */
[----:B------:R-:W-:Y:S01]  /*89e0*/  UIADD3 UR20, UPT, UPT, UR37, UR63, URZ ;  /* 0x0000003f25147290 */ /* 0x000fe2000fffe0ff */
[----:B------:R-:W-:Y:S01]  /*89f0*/  ISETP.NE.AND P1, PT, R22, 0x4, PT ;  /* 0x000000041600780c */ /* 0x000fe20003f25270 */
[----:B------:R-:W-:Y:S01]  /*8a00*/  UIADD3 UR52, UPT, UPT, UR52, 0x4, URZ ;  /* 0x0000000434347890 */ /* 0x000fe2000fffe0ff */
[----:B------:R-:W-:Y:S01]  /*8a10*/  SEL R2, RZ, 0x1, P0 ;  /* 0x00000001ff027807 */ /* 0x000fe20000000000 */
[----:B------:R-:W-:Y:S01]  /*8a20*/  UMOV UR36, UR61 ;  /* 0x0000003d00247c82 */ /* 0x000fe20008000000 */
[----:B--2---:R-:W-:Y:S02]  /*8a30*/  SEL R0, RZ, 0x1, P1 ;  /* 0x00000001ff007807 */ /* 0x004fe40000800000 */
[----:B------:R-:W-:Y:S02]  /*8a40*/  LOP3.LUT R58, R58, R2, RZ, 0x3c, !PT ;  /* 0x000000023a3a7212 */ /* 0x000fe400078e3cff */
[----:B------:R-:W-:Y:S01]  /*8a50*/  LOP3.LUT R59, R59, R0, RZ, 0x3c, !PT ;  /* 0x000000003b3b7212 */ /* 0x000fe200078e3cff */
[----:B------:R-:W-:Y:S01]  /*8a60*/  UIADD3 UR24, UPT, UPT, UR38, UR4, URZ ;  /* 0x0000000426187290 */ /* 0x000fe2000fffe0ff */
[----:B------:R-:W-:Y:S02]  /*8a70*/  SEL R56, R56, RZ, P0 ;  /* 0x000000ff38387207 */ /* 0x000fe40000000000 */
[----:B------:R-:W-:Y:S01]  /*8a80*/  SEL R22, R22, RZ, P1 ;  /* 0x000000ff16167207 */ /* 0x000fe20000800000 */
[----:B------:R-:W-:Y:S08]  /*8a90*/  BRA.U UP0, `(.L_x_142) ;  /* 0xffffffcd00787547 */ /* 0x000ff0000b83ffff */
[----:B------:R-:W2:Y:S01]  /*8aa0*/  LDCU.64 UR4, c[0x0][0x888] ;  /* 0x00011100ff0477ac */ /* 0x000ea20008000a00 */
[----:B------:R-:W3:Y:S01]  /*8ab0*/  LDCU.64 UR6, c[0x0][0x890] ;  /* 0x00011200ff0677ac */ /* 0x000ee20008000a00 */
[----:B--2---:R-:W-:Y:S02]  /*8ac0*/  ISETP.NE.U32.AND P2, PT, RZ, UR4, PT ;  /* 0x00000004ff007c0c */ /* 0x004fe4000bf45070 */
[----:B---3--:R-:W-:Y:S02]  /*8ad0*/  ISETP.NE.U32.AND P1, PT, RZ, UR6, PT ;  /* 0x00000006ff007c0c */ /* 0x008fe4000bf25070 */
[----:B------:R-:W-:Y:S02]  /*8ae0*/  ISETP.NE.AND.EX P2, PT, RZ, UR5, PT, P2 ;  /* 0x00000005ff007c0c */ /* 0x000fe4000bf45320 */
[----:B------:R-:W-:-:S13]  /*8af0*/  ISETP.NE.AND.EX P0, PT, RZ, UR7, PT, P1 ;  /* 0x00000007ff007c0c */ /* 0x000fda000bf05310 */
[----:B------:R-:W-:Y:S05]  /*8b00*/  @P2 BRA P0, `(.L_x_143) ;  /* 0x00000000003c2947 */ /* 0x000fea0000000000 */
[----:B------:R-:W-:-:S13]  /*8b10*/  ISETP.NE.AND.EX P1, PT, RZ, UR7, PT, P1 ;  /* 0x00000007ff007c0c */ /* 0x000fda000bf25310 */
[----:B------:R-:W-:Y:S05]  /*8b20*/  @P1 BRA `(.L_x_144) ;  /* 0x00000000000c1947 */ /* 0x000fea0003800000 */
[----:B------:R-:W-:-:S13]  /*8b30*/  FSETP.NEU.AND P0, PT, R27, RZ, PT ;  /* 0x000000ff1b00720b */ /* 0x000fda0003f0d000 */
[----:B------:R-:W-:Y:S05]  /*8b40*/  @!P0 EXIT ;  /* 0x000000000000894d */ /* 0x000fea0003800000 */
[----:B------:R-:W-:Y:S05]  /*8b50*/  BRA `(.L_x_143) ;  /* 0x0000000000287947 */ /* 0x000fea0003800000 */
.L_x_144:
[----:B------:R-:W-:Y:S01]  /*8b60*/  ISETP.NE.AND P0, PT, R55, RZ, PT ;  /* 0x000000ff3700720c */ /* 0x000fe20003f05270 */
[----:B------:R-:W-:-:S12]  /*8b70*/  BSSY.RECONVERGENT B0, `(.L_x_143) ;  /* 0x0000008000007945 */ /* 0x000fd80003800200 */
[----:B------:R-:W-:Y:S05]  /*8b80*/  @P0 BRA `(.L_x_145) ;  /* 0x0000000000100947 */ /* 0x000fea0003800000 */
[----:B------:R-:W-:-:S04]  /*8b90*/  ISETP.NE.U32.AND P0, PT, RZ, UR4, PT ;  /* 0x00000004ff007c0c */ /* 0x000fc8000bf05070 */
[----:B------:R-:W-:-:S13]  /*8ba0*/  ISETP.NE.AND.EX P0, PT, RZ, UR5, PT, P0 ;  /* 0x00000005ff007c0c */ /* 0x000fda000bf05300 */
[----:B------:R-:W-:Y:S05]  /*8bb0*/  @!P0 EXIT ;  /* 0x000000000000894d */ /* 0x000fea0003800000 */
[----:B------:R-:W-:Y:S05]  /*8bc0*/  BRA `(.L_x_146) ;  /* 0x0000000000087947 */ /* 0x000fea0003800000 */
.L_x_145:
[----:B------:R-:W-:-:S13]  /*8bd0*/  FSETP.NEU.AND P0, PT, R27, RZ, PT ;  /* 0x000000ff1b00720b */ /* 0x000fda0003f0d000 */
[----:B------:R-:W-:Y:S05]  /*8be0*/  @!P0 EXIT ;  /* 0x000000000000894d */ /* 0x000fea0003800000 */
.L_x_146:
[----:B------:R-:W-:Y:S05]  /*8bf0*/  BSYNC.RECONVERGENT B0 ;  /* 0x0000000000007941 */ /* 0x000fea0003800200 */
.L_x_143:
[----:B------:R-:W-:Y:S01]  /*8c00*/  ULEA UR6, UR46, UR43, 0x3 ;  /* 0x0000002b2e067291 */ /* 0x000fe2000f8e18ff */
[----:B------:R-:W-:-:S04]  /*8c10*/  DEPBAR.LE SB0, 0x0 ;  /* 0x000080000000791a */ /* 0x000fc80000000000 */
[----:B------:R-:W-:-:S04]  /*8c20*/  UIADD3 UR6, UPT, UPT, UR6, 0x40, URZ ;  /* 0x0000004006067890 */ /* 0x000fc8000fffe0ff */
[----:B------:R-:W-:-:S09]  /*8c30*/  UPRMT UR6, UR47, 0x654, UR6 ;  /* 0x000006542f067896 */ /* 0x000fd20008000006 */
[----:B------:R-:W-:Y:S01]  /*8c40*/  SYNCS.ARRIVE.TRANS64.RED.A1T0 RZ, [UR6], RZ ;  /* 0x000000ffffff79a7 */ /* 0x000fe20008100406 */
[----:B------:R-:W-:Y:S05]  /*8c50*/  EXIT ;  /* 0x000000000000794d */ /* 0x000fea0003800000 */
.L_x_24:
[----:B--2---:R2:W3:Y:S02]  /*8c60*/  SYNCS.PHASECHK.TRANS64.TRYWAIT P0, [R0+URZ+0xe0], R2 ;  /* 0x0000e002000075a7 */ /* 0x0044e400080011ff */
[----:B---3--:R-:W-:Y:S05]  /*8c70*/  @!P0 NANOSLEEP.SYNCS 0x989680 ;  /* 0x009896800000895d */ /* 0x008fea0003900000 */
[----:B------:R-:W3:Y:S02]  /*8c80*/  @!P0 SYNCS.PHASECHK.TRANS64 P0, [R0+URZ+0xe0], R2 ;  /* 0x0000e002000085a7 */ /* 0x000ee400080010ff */
[----:B---3--:R-:W-:Y:S05]  /*8c90*/  @!P0 BRA `(.L_x_24) ;  /* 0xfffffffc00f08947 */ /* 0x008fea000383ffff */
[----:B------:R-:W-:Y:S05]  /*8ca0*/  BRA `(.L_x_147) ;  /* 0xffffff8c00647947 */ /* 0x000fea000383ffff */
.L_x_27:
[----:B-1----:R-:W-:-:S07]  /*8cb0*/  MOV R0, UR33 ;  /* 0x0000002100007c02 */ /* 0x002fce0008000f00 */
.L_x_148:
[----:B-1----:R1:W2:Y:S02]  /*8cc0*/  SYNCS.PHASECHK.TRANS64.TRYWAIT P0, [R0+URZ+0x10], R3 ;  /* 0x00001003000075a7 */ /* 0x0022a400080011ff */
[----:B--2---:R-:W-:Y:S05]  /*8cd0*/  @!P0 NANOSLEEP.SYNCS 0x989680 ;  /* 0x009896800000895d */ /* 0x004fea0003900000 */
[----:B------:R-:W2:Y:S02]  /*8ce0*/  @!P0 SYNCS.PHASECHK.TRANS64 P0, [R0+URZ+0x10], R3 ;  /* 0x00001003000085a7 */ /* 0x000ea400080010ff */
[----:B--2---:R-:W-:Y:S05]  /*8cf0*/  @!P0 BRA `(.L_x_148) ;  /* 0xfffffffc00f08947 */ /* 0x004fea000383ffff */
[----:B------:R-:W-:Y:S05]  /*8d00*/  BRA `(.L_x_26) ;  /* 0xffffff8c00bc7947 */ /* 0x000fea000383ffff */
.L_x_34:
[----:B-1----:R-:W-:-:S07]  /*8d10*/  MOV R0, UR17 ;  /* 0x0000001100007c02 */ /* 0x002fce0008000f00 */
.L_x_149:
[----:B-1----:R1:W2:Y:S02]  /*8d20*/  SYNCS.PHASECHK.TRANS64.TRYWAIT P0, [R0+URZ+0x10], R3 ;  /* 0x00001003000075a7 */ /* 0x0022a400080011ff */
[----:B--2---:R-:W-:Y:S05]  /*8d30*/  @!P0 NANOSLEEP.SYNCS 0x989680 ;  /* 0x009896800000895d */ /* 0x004fea0003900000 */
[----:B------:R-:W2:Y:S02]  /*8d40*/  @!P0 SYNCS.PHASECHK.TRANS64 P0, [R0+URZ+0x10], R3 ;  /* 0x00001003000085a7 */ /* 0x000ea400080010ff */
[----:B--2---:R-:W-:Y:S05]  /*8d50*/  @!P0 BRA `(.L_x_149) ;  /* 0xfffffffc00f08947 */ /* 0x004fea000383ffff */
[----:B------:R-:W-:Y:S05]  /*8d60*/  BRA `(.L_x_33) ;  /* 0xffffff90007c7947 */ /* 0x000fea000383ffff */
.L_x_39:
[----:B-1----:R1:W2:Y:S02]  /*8d70*/  SYNCS.PHASECHK.TRANS64.TRYWAIT P0, [R3+URZ+0x70], R0 ;  /* 0x00007000030075a7 */ /* 0x0022a400080011ff */
[----:B--2---:R-:W-:Y:S05]  /*8d80*/  @!P0 NANOSLEEP.SYNCS 0x989680 ;  /* 0x009896800000895d */ /* 0x004fea0003900000 */
[----:B------:R-:W2:Y:S02]  /*8d90*/  @!P0 SYNCS.PHASECHK.TRANS64 P0, [R3+URZ+0x70], R0 ;  /* 0x00007000030085a7 */ /* 0x000ea400080010ff */
[----:B--2---:R-:W-:Y:S05]  /*8da0*/  @!P0 BRA `(.L_x_39) ;  /* 0xfffffffc00f08947 */ /* 0x004fea000383ffff */
[----:B------:R-:W-:Y:S05]  /*8db0*/  BRA `(.L_x_150) ;  /* 0xffffff9400247947 */ /* 0x000fea000383ffff */
.L_x_43:
[----:B------:R-:W-:-:S07]  /*8dc0*/  MOV R0, UR4 ;  /* 0x0000000400007c02 */ /* 0x000fce0008000f00 */
.L_x_151:
[----:B-1----:R1:W2:Y:S02]  /*8dd0*/  SYNCS.PHASECHK.TRANS64.TRYWAIT P0, [R0+URZ], R2 ;  /* 0x00000002000075a7 */ /* 0x0022a400080011ff */
[----:B--2---:R-:W-:Y:S05]  /*8de0*/  @!P0 NANOSLEEP.SYNCS 0x989680 ;  /* 0x009896800000895d */ /* 0x004fea0003900000 */
[----:B------:R-:W2:Y:S02]  /*8df0*/  @!P0 SYNCS.PHASECHK.TRANS64 P0, [R0+URZ], R2 ;  /* 0x00000002000085a7 */ /* 0x000ea400080010ff */
[----:B--2---:R-:W-:Y:S05]  /*8e00*/  @!P0 BRA `(.L_x_151) ;  /* 0xfffffffc00f08947 */ /* 0x004fea000383ffff */
[----:B------:R-:W-:Y:S05]  /*8e10*/  BRA `(.L_x_152) ;  /* 0xffffff9800cc7947 */ /* 0x000fea000383ffff */
.L_x_46:
[----:B--2---:R2:W3:Y:S02]  /*8e20*/  SYNCS.PHASECHK.TRANS64.TRYWAIT P0, [R2+URZ+0xd0], R4 ;  /* 0x0000d004020075a7 */ /* 0x0044e400080011ff */
[----:B---3--:R-:W-:Y:S05]  /*8e30*/  @!P0 NANOSLEEP.SYNCS 0x989680 ;  /* 0x009896800000895d */ /* 0x008fea0003900000 */
[----:B------:R-:W3:Y:S02]  /*8e40*/  @!P0 SYNCS.PHASECHK.TRANS64 P0, [R2+URZ+0xd0], R4 ;  /* 0x0000d004020085a7 */ /* 0x000ee400080010ff */
[----:B---3--:R-:W-:Y:S05]  /*8e50*/  @!P0 BRA `(.L_x_46) ;  /* 0xfffffffc00f08947 */ /* 0x008fea000383ffff */
[----:B------:R-:W-:Y:S05]  /*8e60*/  BRA `(.L_x_153) ;  /* 0xffffff9c00287947 */ /* 0x000fea000383ffff */
.L_x_47:
[----:B------:R-:W-:-:S07]  /*8e70*/  MOV R2, UR4 ;  /* 0x0000000400027c02 */ /* 0x000fce0008000f00 */
.L_x_154:
[----:B--2---:R2:W3:Y:S02]  /*8e80*/  SYNCS.PHASECHK.TRANS64.TRYWAIT P0, [R2+URZ+0x80], R5 ;  /* 0x00008005020075a7 */ /* 0x0044e400080011ff */
[----:B---3--:R-:W-:Y:S05]  /*8e90*/  @!P0 NANOSLEEP.SYNCS 0x989680 ;  /* 0x009896800000895d */ /* 0x008fea0003900000 */
[----:B------:R-:W3:Y:S02]  /*8ea0*/  @!P0 SYNCS.PHASECHK.TRANS64 P0, [R2+URZ+0x80], R5 ;  /* 0x00008005020085a7 */ /* 0x000ee400080010ff */
[----:B---3--:R-:W-:Y:S05]  /*8eb0*/  @!P0 BRA `(.L_x_154) ;  /* 0xfffffffc00f08947 */ /* 0x008fea000383ffff */
[----:B------:R-:W-:Y:S05]  /*8ec0*/  BRA `(.L_x_155) ;  /* 0xffffff9c00387947 */ /* 0x000fea000383ffff */
.L_x_48:
[----:B--2---:R2:W3:Y:S02]  /*8ed0*/  SYNCS.PHASECHK.TRANS64.TRYWAIT P1, [R2+URZ+0x70], R4 ;  /* 0x00007004020075a7 */ /* 0x0044e400080211ff */
[----:B---3--:R-:W-:Y:S05]  /*8ee0*/  @!P1 NANOSLEEP.SYNCS 0x989680 ;  /* 0x009896800000995d */ /* 0x008fea0003900000 */
[----:B------:R-:W3:Y:S02]  /*8ef0*/  @!P1 SYNCS.PHASECHK.TRANS64 P1, [R2+URZ+0x70], R4 ;  /* 0x00007004020095a7 */ /* 0x000ee400080210ff */
[----:B---3--:R-:W-:Y:S05]  /*8f00*/  @!P1 BRA `(.L_x_48) ;  /* 0xfffffffc00f09947 */ /* 0x008fea000383ffff */
[----:B------:R-:W-:Y:S05]  /*8f10*/  BRA `(.L_x_156) ;  /* 0xffffff9c00687947 */ /* 0x000fea000383ffff */
.L_x_51:
[----:B------:R-:W-:-:S07]  /*8f20*/  MOV R0, UR4 ;  /* 0x0000000400007c02 */ /* 0x000fce0008000f00 */
.L_x_157:
[----:B--2---:R2:W3:Y:S02]  /*8f30*/  SYNCS.PHASECHK.TRANS64.TRYWAIT P0, [R0+URZ+0x80], R2 ;  /* 0x00008002000075a7 */ /* 0x0044e400080011ff */
[----:B---3--:R-:W-:Y:S05]  /*8f40*/  @!P0 NANOSLEEP.SYNCS 0x989680 ;  /* 0x009896800000895d */ /* 0x008fea0003900000 */
[----:B------:R-:W3:Y:S02]  /*8f50*/  @!P0 SYNCS.PHASECHK.TRANS64 P0, [R0+URZ+0x80], R2 ;  /* 0x00008002000085a7 */ /* 0x000ee400080010ff */
[----:B---3--:R-:W-:Y:S05]  /*8f60*/  @!P0 BRA `(.L_x_157) ;  /* 0xfffffffc00f08947 */ /* 0x008fea000383ffff */
[----:B------:R-:W-:Y:S05]  /*8f70*/  BRA `(.L_x_50) ;  /* 0xffffff9c00bc7947 */ /* 0x000fea000383ffff */
.L_x_60:
[----:B--2---:R-:W-:-:S04]  /*8f80*/  MOV R5, UR5 ;  /* 0x0000000500057c02 */ /* 0x004fc80008000f00 */
[----:B------:R2:W3:Y:S03]  /*8f90*/  SYNCS.PHASECHK.TRANS64.TRYWAIT P0, [R5+URZ+0x8], R6 ;  /* 0x00000806050075a7 */ /* 0x0004e600080011ff */
[----:B---3--:R-:W-:Y:S05]  /*8fa0*/  @!P0 NANOSLEEP.SYNCS 0x989680 ;  /* 0x009896800000895d */ /* 0x008fea0003900000 */
[----:B------:R-:W3:Y:S02]  /*8fb0*/  @!P0 SYNCS.PHASECHK.TRANS64 P0, [R5+URZ+0x8], R6 ;  /* 0x00000806050085a7 */ /* 0x000ee400080010ff */
[----:B---3--:R-:W-:Y:S05]  /*8fc0*/  @!P0 BRA `(.L_x_60) ;  /* 0xfffffffc00ec8947 */ /* 0x008fea000383ffff */
[----:B------:R-:W-:Y:S05]  /*8fd0*/  BRA `(.L_x_59) ;  /* 0xffffffa000707947 */ /* 0x000fea000383ffff */
.L_x_62:
[----:B------:R-:W-:Y:S01]  /*8fe0*/  BSSY B0, `(.L_x_158) ;  /* 0x0000006000007945 */ /* 0x000fe20003800000 */
[----:B------:R-:W-:-:S07]  /*8ff0*/  MOV R15, 0xffffffff ;  /* 0xffffffff000f7802 */ /* 0x000fce0000000f00 */
[----:B-12--5:R-:W-:Y:S05]  /*9000*/  WARPSYNC.COLLECTIVE R15, `(.L_x_159) ;  /* 0x000000000f0c7348 */ /* 0x026fea0003c00000 */
[----:B------:R-:W-:Y:S02]  /*9010*/  ELECT P6, UR79, PT ;  /* 0x00000000004f782f */ /* 0x000fe400038c0000 */
[----:B------:R-:W-:Y:S01]  /*9020*/  MOV R14, UR79 ;  /* 0x0000004f000e7c02 */ /* 0x000fe20008000f00 */
[----:B-12--5:R-:W-:Y:S10]  /*9030*/  ENDCOLLECTIVE ;  /* 0x000000000000791b */ /* 0x026ff40003800000 */
.L_x_159:
[----:B------:R-:W-:Y:S05]  /*9040*/  BSYNC B0 ;  /* 0x0000000000007941 */ /* 0x000fea0003800000 */
.L_x_158:
[----:B------:R-:W-:Y:S05]  /*9050*/  BRA `(.L_x_160) ;  /* 0xffffffa000a07947 */ /* 0x000fea000383ffff */
.L_x_64:
[----:B--2---:R-:W-:-:S04]  /*9060*/  MOV R0, UR5 ;  /* 0x0000000500007c02 */ /* 0x004fc80008000f00 */
[----:B------:R2:W3:Y:S03]  /*9070*/  SYNCS.PHASECHK.TRANS64.TRYWAIT P0, [R0+URZ+0x8], R4 ;  /* 0x00000804000075a7 */ /* 0x0004e600080011ff */
[----:B---3--:R-:W-:Y:S05]  /*9080*/  @!P0 NANOSLEEP.SYNCS 0x989680 ;  /* 0x009896800000895d */ /* 0x008fea0003900000 */
[----:B------:R-:W3:Y:S02]  /*9090*/  @!P0 SYNCS.PHASECHK.TRANS64 P0, [R0+URZ+0x8], R4 ;  /* 0x00000804000085a7 */ /* 0x000ee400080010ff */
[----:B---3--:R-:W-:Y:S05]  /*90a0*/  @!P0 BRA `(.L_x_64) ;  /* 0xfffffffc00ec8947 */ /* 0x008fea000383ffff */
[----:B------:R-:W-:Y:S05]  /*90b0*/  BRA `(.L_x_63) ;  /* 0xffffffa000a47947 */ /* 0x000fea000383ffff */
.L_x_65:
[----:B-1----:R1:W2:Y:S02]  /*90c0*/  SYNCS.PHASECHK.TRANS64.TRYWAIT P0, [R0+URZ+0x70], R4 ;  /* 0x00007004000075a7 */ /* 0x0022a400080011ff */
[----:B--2---:R-:W-:Y:S05]  /*90d0*/  @!P0 NANOSLEEP.SYNCS 0x989680 ;  /* 0x009896800000895d */ /* 0x004fea0003900000 */
[----:B------:R-:W2:Y:S02]  /*90e0*/  @!P0 SYNCS.PHASECHK.TRANS64 P0, [R0+URZ+0x70], R4 ;  /* 0x00007004000085a7 */ /* 0x000ea400080010ff */
[----:B--2---:R-:W-:Y:S05]  /*90f0*/  @!P0 BRA `(.L_x_65) ;  /* 0xfffffffc00f08947 */ /* 0x004fea000383ffff */
[----:B------:R-:W-:Y:S05]  /*9100*/  BRA `(.L_x_161) ;  /* 0xffffffa400907947 */ /* 0x000fea000383ffff */
.L_x_67:
[----:B------:R-:W-:-:S07]  /*9110*/  MOV R0, UR31 ;  /* 0x0000001f00007c02 */ /* 0x000fce0008000f00 */
.L_x_162:
[----:B-1----:R1:W2:Y:S02]  /*9120*/  SYNCS.PHASECHK.TRANS64.TRYWAIT P0, [R0+URZ+0xb0], R4 ;  /* 0x0000b004000075a7 */ /* 0x0022a400080011ff */
[----:B--2---:R-:W-:Y:S05]  /*9130*/  @!P0 NANOSLEEP.SYNCS 0x989680 ;  /* 0x009896800000895d */ /* 0x004fea0003900000 */
[----:B------:R-:W2:Y:S02]  /*9140*/  @!P0 SYNCS.PHASECHK.TRANS64 P0, [R0+URZ+0xb0], R4 ;  /* 0x0000b004000085a7 */ /* 0x000ea400080010ff */
[----:B--2---:R-:W-:Y:S05]  /*9150*/  @!P0 BRA `(.L_x_162) ;  /* 0xfffffffc00f08947 */ /* 0x004fea000383ffff */
[----:B------:R-:W-:Y:S05]  /*9160*/  BRA `(.L_x_163) ;  /* 0xffffffa400dc7947 */ /* 0x000fea000383ffff */
.L_x_70:
[----:B------:R-:W-:Y:S07]  /*9170*/  MOV R0, UR5 ;  /* 0x0000000500007c02 */ /* 0x000fee0008000f00 */
.L_x_164:
[----:B-1----:R1:W2:Y:S02]  /*9180*/  SYNCS.PHASECHK.TRANS64.TRYWAIT P0, [R0+URZ], R4 ;  /* 0x00000004000075a7 */ /* 0x0022a400080011ff */
[----:B--2---:R-:W-:Y:S05]  /*9190*/  @!P0 NANOSLEEP.SYNCS 0x989680 ;  /* 0x009896800000895d */ /* 0x004fea0003900000 */
[----:B------:R-:W2:Y:S02]  /*91a0*/  @!P0 SYNCS.PHASECHK.TRANS64 P0, [R0+URZ], R4 ;  /* 0x00000004000085a7 */ /* 0x000ea400080010ff */
[----:B--2---:R-:W-:Y:S05]  /*91b0*/  @!P0 BRA `(.L_x_164) ;  /* 0xfffffffc00f08947 */ /* 0x004fea000383ffff */
[----:B------:R-:W-:Y:S05]  /*91c0*/  BRA `(.L_x_69) ;  /* 0xffffffa400f07947 */ /* 0x000fea000383ffff */
.L_x_74:
[----:B-1----:R-:W-:-:S07]  /*91d0*/  MOV R0, UR4 ;  /* 0x0000000400007c02 */ /* 0x002fce0008000f00 */
.L_x_165:
[----:B-1----:R1:W2:Y:S02]  /*91e0*/  SYNCS.PHASECHK.TRANS64.TRYWAIT P0, [R0+URZ], R2 ;  /* 0x00000002000075a7 */ /* 0x0022a400080011ff */
[----:B--2---:R-:W-:Y:S05]  /*91f0*/  @!P0 NANOSLEEP.SYNCS 0x989680 ;  /* 0x009896800000895d */ /* 0x004fea0003900000 */
[----:B------:R-:W2:Y:S02]  /*9200*/  @!P0 SYNCS.PHASECHK.TRANS64 P0, [R0+URZ], R2 ;  /* 0x00000002000085a7 */ /* 0x000ea400080010ff */
[----:B--2---:R-:W-:Y:S05]  /*9210*/  @!P0 BRA `(.L_x_165) ;  /* 0xfffffffc00f08947 */ /* 0x004fea000383ffff */
[----:B------:R-:W-:Y:S05]  /*9220*/  BRA `(.L_x_166) ;  /* 0xffffffa800e47947 */ /* 0x000fea000383ffff */
.L_x_75:
[----:B------:R-:W-:-:S07]  /*9230*/  MOV R0, UR5 ;  /* 0x0000000500007c02 */ /* 0x000fce0008000f00 */
.L_x_167:
[----:B-1----:R1:W2:Y:S02]  /*9240*/  SYNCS.PHASECHK.TRANS64.TRYWAIT P0, [R0+URZ], R3 ;  /* 0x00000003000075a7 */ /* 0x0022a400080011ff */
[----:B--2---:R-:W-:Y:S05]  /*9250*/  @!P0 NANOSLEEP.SYNCS 0x989680 ;  /* 0x009896800000895d */ /* 0x004fea0003900000 */
[----:B------:R-:W2:Y:S02]  /*9260*/  @!P0 SYNCS.PHASECHK.TRANS64 P0, [R0+URZ], R3 ;  /* 0x00000003000085a7 */ /* 0x000ea400080010ff */
[----:B--2---:R-:W-:Y:S05]  /*9270*/  @!P0 BRA `(.L_x_167) ;  /* 0xfffffffc00f08947 */ /* 0x004fea000383ffff */
[----:B------:R-:W-:Y:S05]  /*9280*/  BRA `(.L_x_168) ;  /* 0xffffffa800f07947 */ /* 0x000fea000383ffff */
.L_x_76:
[----:B------:R-:W-:-:S07]  /*9290*/  MOV R0, UR5 ;  /* 0x0000000500007c02 */ /* 0x000fce0008000f00 */
.L_x_169:
[----:B-1----:R1:W2:Y:S02]  /*92a0*/  SYNCS.PHASECHK.TRANS64.TRYWAIT P0, [R0+URZ], R3 ;  /* 0x00000003000075a7 */ /* 0x0022a400080011ff */
[----:B--2---:R-:W-:Y:S05]  /*92b0*/  @!P0 NANOSLEEP.SYNCS 0x989680 ;  /* 0x009896800000895d */ /* 0x004fea0003900000 */
[----:B------:R-:W2:Y:S02]  /*92c0*/  @!P0 SYNCS.PHASECHK.TRANS64 P0, [R0+URZ], R3 ;  /* 0x00000003000085a7 */ /* 0x000ea400080010ff */
[----:B--2---:R-:W-:Y:S05]  /*92d0*/  @!P0 BRA `(.L_x_169) ;  /* 0xfffffffc00f08947 */ /* 0x004fea000383ffff */
[----:B------:R-:W-:Y:S05]  /*92e0*/  BRA `(.L_x_170) ;  /* 0xffffffa800fc7947 */ /* 0x000fea000383ffff */
.L_x_79:
[----:B------:R-:W-:-:S07]  /*92f0*/  MOV R0, UR26 ;  /* 0x0000001a00007c02 */ /* 0x000fce0008000f00 */
.L_x_171:
[----:B-1----:R1:W2:Y:S02]  /*9300*/  SYNCS.PHASECHK.TRANS64.TRYWAIT P1, [R0+URZ+0xf0], R2 ;  /* 0x0000f002000075a7 */ /* 0x0022a400080211ff */
[----:B--2---:R-:W-:Y:S05]  /*9310*/  @!P1 NANOSLEEP.SYNCS 0x989680 ;  /* 0x009896800000995d */ /* 0x004fea0003900000 */
[----:B------:R-:W2:Y:S02]  /*9320*/  @!P1 SYNCS.PHASECHK.TRANS64 P1, [R0+URZ+0xf0], R2 ;  /* 0x0000f002000095a7 */ /* 0x000ea400080210ff */
[----:B--2---:R-:W-:Y:S05]  /*9330*/  @!P1 BRA `(.L_x_171) ;  /* 0xfffffffc00f09947 */ /* 0x004fea000383ffff */
[----:B------:R-:W-:Y:S05]  /*9340*/  BRA `(.L_x_172) ;  /* 0xffffffac00487947 */ /* 0x000fea000383ffff */
.L_x_84:
[----:B---3--:R3:W4:Y:S02]  /*9350*/  SYNCS.PHASECHK.TRANS64.TRYWAIT P0, [R12+URZ+0x70], R0 ;  /* 0x000070000c0075a7 */ /* 0x00872400080011ff */
[----:B----4-:R-:W-:Y:S05]  /*9360*/  @!P0 NANOSLEEP.SYNCS 0x989680 ;  /* 0x009896800000895d */ /* 0x010fea0003900000 */
[----:B------:R-:W4:Y:S02]  /*9370*/  @!P0 SYNCS.PHASECHK.TRANS64 P0, [R12+URZ+0x70], R0 ;  /* 0x000070000c0085a7 */ /* 0x000f2400080010ff */
[----:B----4-:R-:W-:Y:S05]  /*9380*/  @!P0 BRA `(.L_x_84) ;  /* 0xfffffffc00f08947 */ /* 0x010fea000383ffff */
[----:B------:R-:W-:Y:S05]  /*9390*/  BRA `(.L_x_173) ;  /* 0xffffffb000707947 */ /* 0x000fea000383ffff */
.L_x_87:
[----:B-1----:R-:W-:Y:S07]  /*93a0*/  MOV R0, UR21 ;  /* 0x0000001500007c02 */ /* 0x002fee0008000f00 */
.L_x_174:
[----:B-1----:R1:W3:Y:S02]  /*93b0*/  SYNCS.PHASECHK.TRANS64.TRYWAIT P2, [R0+URZ+0x68], R6 ;  /* 0x00006806000075a7 */ /* 0x0022e400080411ff */
[----:B---3--:R-:W-:Y:S05]  /*93c0*/  @!P2 NANOSLEEP.SYNCS 0x989680 ;  /* 0x009896800000a95d */ /* 0x008fea0003900000 */
[----:B------:R-:W3:Y:S02]  /*93d0*/  @!P2 SYNCS.PHASECHK.TRANS64 P2, [R0+URZ+0x68], R6 ;  /* 0x000068060000a5a7 */ /* 0x000ee400080410ff */
[----:B---3--:R-:W-:Y:S05]  /*93e0*/  @!P2 BRA `(.L_x_174) ;  /* 0xfffffffc00f0a947 */ /* 0x008fea000383ffff */
[----:B------:R-:W-:Y:S05]  /*93f0*/  BRA `(.L_x_86) ;  /* 0xffffffb400d87947 */ /* 0x000fea000383ffff */
.L_x_90:
[----:B------:R-:W-:Y:S07]  /*9400*/  MOV R0, UR21 ;  /* 0x0000001500007c02 */ /* 0x000fee0008000f00 */
.L_x_175:
[----:B-1----:R1:W3:Y:S02]  /*9410*/  SYNCS.PHASECHK.TRANS64.TRYWAIT P0, [R0+URZ+0x40], R9 ;  /* 0x00004009000075a7 */ /* 0x0022e400080011ff */
[----:B---3--:R-:W-:Y:S05]  /*9420*/  @!P0 NANOSLEEP.SYNCS 0x989680 ;  /* 0x009896800000895d */ /* 0x008fea0003900000 */
[----:B------:R-:W3:Y:S02]  /*9430*/  @!P0 SYNCS.PHASECHK.TRANS64 P0, [R0+URZ+0x40], R9 ;  /* 0x00004009000085a7 */ /* 0x000ee400080010ff */
[----:B---3--:R-:W-:Y:S05]  /*9440*/  @!P0 BRA `(.L_x_175) ;  /* 0xfffffffc00f08947 */ /* 0x008fea000383ffff */
[----:B------:R-:W-:Y:S05]  /*9450*/  BRA `(.L_x_176) ;  /* 0xffffffb800347947 */ /* 0x000fea000383ffff */
.L_x_91:
[----:B------:R-:W-:Y:S07]  /*9460*/  MOV R0, UR21 ;  /* 0x0000001500007c02 */ /* 0x000fee0008000f00 */
.L_x_177:
[----:B-1----:R1:W3:Y:S02]  /*9470*/  SYNCS.PHASECHK.TRANS64.TRYWAIT P0, [R0+URZ+0x48], R9 ;  /* 0x00004809000075a7 */ /* 0x0022e400080011ff */
[----:B---3--:R-:W-:Y:S05]  /*9480*/  @!P0 NANOSLEEP.SYNCS 0x989680 ;  /* 0x009896800000895d */ /* 0x008fea0003900000 */
[----:B------:R-:W3:Y:S02]  /*9490*/  @!P0 SYNCS.PHASECHK.TRANS64 P0, [R0+URZ+0x48], R9 ;  /* 0x00004809000085a7 */ /* 0x000ee400080010ff */
[----:B---3--:R-:W-:Y:S05]  /*94a0*/  @!P0 BRA `(.L_x_177) ;  /* 0xfffffffc00f08947 */ /* 0x008fea000383ffff */
[----:B------:R-:W-:Y:S05]  /*94b0*/  BRA `(.L_x_178) ;  /* 0xffffffb800907947 */ /* 0x000fea000383ffff */
.L_x_92:
[----:B------:R-:W-:Y:S07]  /*94c0*/  MOV R0, UR21 ;  /* 0x0000001500007c02 */ /* 0x000fee0008000f00 */
.L_x_179:
[----:B-1----:R1:W3:Y:S02]  /*94d0*/  SYNCS.PHASECHK.TRANS64.TRYWAIT P0, [R0+URZ+0x50], R9 ;  /* 0x00005009000075a7 */ /* 0x0022e400080011ff */
[----:B---3--:R-:W-:Y:S05]  /*94e0*/  @!P0 NANOSLEEP.SYNCS 0x989680 ;  /* 0x009896800000895d */ /* 0x008fea0003900000 */
[----:B------:R-:W3:Y:S02]  /*94f0*/  @!P0 SYNCS.PHASECHK.TRANS64 P0, [R0+URZ+0x50], R9 ;  /* 0x00005009000085a7 */ /* 0x000ee400080010ff */
[----:B---3--:R-:W-:Y:S05]  /*9500*/  @!P0 BRA `(.L_x_179) ;  /* 0xfffffffc00f08947 */ /* 0x008fea000383ffff */
[----:B------:R-:W-:Y:S05]  /*9510*/  BRA `(.L_x_180) ;  /* 0xffffffb800ec7947 */ /* 0x000fea000383ffff */
.L_x_93:
[----:B------:R-:W-:Y:S07]  /*9520*/  MOV R0, UR21 ;  /* 0x0000001500007c02 */ /* 0x000fee0008000f00 */
.L_x_181:
[----:B-1----:R1:W3:Y:S02]  /*9530*/  SYNCS.PHASECHK.TRANS64.TRYWAIT P0, [R0+URZ+0x58], R9 ;  /* 0x00005809000075a7 */ /* 0x0022e400080011ff */
[----:B---3--:R-:W-:Y:S05]  /*9540*/  @!P0 NANOSLEEP.SYNCS 0x989680 ;  /* 0x009896800000895d */ /* 0x008fea0003900000 */
[----:B------:R-:W3:Y:S02]  /*9550*/  @!P0 SYNCS.PHASECHK.TRANS64 P0, [R0+URZ+0x58], R9 ;  /* 0x00005809000085a7 */ /* 0x000ee400080010ff */
[----:B---3--:R-:W-:Y:S05]  /*9560*/  @!P0 BRA `(.L_x_181) ;  /* 0xfffffffc00f08947 */ /* 0x008fea000383ffff */
[----:B------:R-:W-:Y:S05]  /*9570*/  BRA `(.L_x_182) ;  /* 0xffffffbc00487947 */ /* 0x000fea000383ffff */
.L_x_95:
[----:B------:R-:W-:-:S07]  /*9580*/  MOV R0, UR21 ;  /* 0x0000001500007c02 */ /* 0x000fce0008000f00 */
.L_x_183:
[----:B-1----:R1:W4:Y:S02]  /*9590*/  SYNCS.PHASECHK.TRANS64.TRYWAIT P0, [R0+URZ+0x40], R2 ;  /* 0x00004002000075a7 */ /* 0x00232400080011ff */
[----:B----4-:R-:W-:Y:S05]  /*95a0*/  @!P0 NANOSLEEP.SYNCS 0x989680 ;  /* 0x009896800000895d */ /* 0x010fea0003900000 */
[----:B------:R-:W4:Y:S02]  /*95b0*/  @!P0 SYNCS.PHASECHK.TRANS64 P0, [R0+URZ+0x40], R2 ;  /* 0x00004002000085a7 */ /* 0x000f2400080010ff */
[----:B----4-:R-:W-:Y:S05]  /*95c0*/  @!P0 BRA `(.L_x_183) ;  /* 0xfffffffc00f08947 */ /* 0x010fea000383ffff */
[----:B------:R-:W-:Y:S05]  /*95d0*/  BRA `(.L_x_184) ;  /* 0xffffffbc00d47947 */ /* 0x000fea000383ffff */
.L_x_96:
[----:B-1----:R-:W-:-:S07]  /*95e0*/  MOV R0, UR21 ;  /* 0x0000001500007c02 */ /* 0x002fce0008000f00 */
.L_x_185:
[----:B-1----:R1:W4:Y:S02]  /*95f0*/  SYNCS.PHASECHK.TRANS64.TRYWAIT P0, [R0+URZ+0x48], R2 ;  /* 0x00004802000075a7 */ /* 0x00232400080011ff */
[----:B----4-:R-:W-:Y:S05]  /*9600*/  @!P0 NANOSLEEP.SYNCS 0x989680 ;  /* 0x009896800000895d */ /* 0x010fea0003900000 */
[----:B------:R-:W4:Y:S02]  /*9610*/  @!P0 SYNCS.PHASECHK.TRANS64 P0, [R0+URZ+0x48], R2 ;  /* 0x00004802000085a7 */ /* 0x000f2400080010ff */
[----:B----4-:R-:W-:Y:S05]  /*9620*/  @!P0 BRA `(.L_x_185) ;  /* 0xfffffffc00f08947 */ /* 0x010fea000383ffff */
[----:B------:R-:W-:Y:S05]  /*9630*/  BRA `(.L_x_186) ;  /* 0xffffffbc00c47947 */ /* 0x000fea000383ffff */
.L_x_97:
[----:B-1----:R-:W-:-:S07]  /*9640*/  MOV R0, UR21 ;  /* 0x0000001500007c02 */ /* 0x002fce0008000f00 */
.L_x_187:
[----:B-1----:R1:W4:Y:S02]  /*9650*/  SYNCS.PHASECHK.TRANS64.TRYWAIT P0, [R0+URZ+0x50], R2 ;  /* 0x00005002000075a7 */ /* 0x00232400080011ff */
[----:B----4-:R-:W-:Y:S05]  /*9660*/  @!P0 NANOSLEEP.SYNCS 0x989680 ;  /* 0x009896800000895d */ /* 0x010fea0003900000 */
[----:B------:R-:W4:Y:S02]  /*9670*/  @!P0 SYNCS.PHASECHK.TRANS64 P0, [R0+URZ+0x50], R2 ;  /* 0x00005002000085a7 */ /* 0x000f2400080010ff */
[----:B----4-:R-:W-:Y:S05]  /*9680*/  @!P0 BRA `(.L_x_187) ;  /* 0xfffffffc00f08947 */ /* 0x010fea000383ffff */
[----:B------:R-:W-:Y:S05]  /*9690*/  BRA `(.L_x_188) ;  /* 0xffffffbc00b47947 */ /* 0x000fea000383ffff */
.L_x_99:
[----:B--2---:R2:W3:Y:S02]  /*96a0*/  SYNCS.PHASECHK.TRANS64.TRYWAIT P0, [R3+URZ+0x70], R0 ;  /* 0x00007000030075a7 */ /* 0x0044e400080011ff */
[----:B---3--:R-:W-:Y:S05]  /*96b0*/  @!P0 NANOSLEEP.SYNCS 0x989680 ;  /* 0x009896800000895d */ /* 0x008fea0003900000 */
[----:B------:R-:W3:Y:S02]  /*96c0*/  @!P0 SYNCS.PHASECHK.TRANS64 P0, [R3+URZ+0x70], R0 ;  /* 0x00007000030085a7 */ /* 0x000ee400080010ff */
[----:B---3--:R-:W-:Y:S05]  /*96d0*/  @!P0 BRA `(.L_x_99) ;  /* 0xfffffffc00f08947 */ /* 0x008fea000383ffff */
[----:B------:R-:W-:Y:S05]  /*96e0*/  BRA `(.L_x_189) ;  /* 0xffffffc000787947 */ /* 0x000fea000383ffff */
.L_x_110:
[----:B-1----:R-:W-:Y:S04]  /*96f0*/  MOV R2, UR43 ;  /* 0x0000002b00027c02 */ /* 0x002fe80008000f00 */
[----:B------:R1:W2:Y:S03]  /*9700*/  SYNCS.PHASECHK.TRANS64.TRYWAIT P0, [R2+URZ+0x20], R3 ;  /* 0x00002003020075a7 */ /* 0x0002a600080011ff */
[----:B--2---:R-:W-:Y:S05]  /*9710*/  @!P0 NANOSLEEP.SYNCS 0x989680 ;  /* 0x009896800000895d */ /* 0x004fea0003900000 */
[----:B------:R-:W2:Y:S02]  /*9720*/  @!P0 SYNCS.PHASECHK.TRANS64 P0, [R2+URZ+0x20], R3 ;  /* 0x00002003020085a7 */ /* 0x000ea400080010ff */
[----:B--2---:R-:W-:Y:S05]  /*9730*/  @!P0 BRA `(.L_x_110) ;  /* 0xfffffffc00ec8947 */ /* 0x004fea000383ffff */
[----:B------:R-:W-:Y:S05]  /*9740*/  BRA `(.L_x_109) ;  /* 0xffffffcc00c87947 */ /* 0x000fea000383ffff */
.L_x_112:
[----:B-1----:R1:W3:Y:S02]  /*9750*/  SYNCS.PHASECHK.TRANS64.TRYWAIT P1, [R54+URZ+0x90], R0 ;  /* 0x00009000360075a7 */ /* 0x0022e400080211ff */
[----:B---3--:R-:W-:Y:S05]  /*9760*/  @!P1 NANOSLEEP.SYNCS 0x989680 ;  /* 0x009896800000995d */ /* 0x008fea0003900000 */
[----:B------:R-:W3:Y:S02]  /*9770*/  @!P1 SYNCS.PHASECHK.TRANS64 P1, [R54+URZ+0x90], R0 ;  /* 0x00009000360095a7 */ /* 0x000ee400080210ff */
[----:B---3--:R-:W-:Y:S05]  /*9780*/  @!P1 BRA `(.L_x_112) ;  /* 0xfffffffc00f09947 */ /* 0x008fea000383ffff */
[----:B------:R-:W-:Y:S05]  /*9790*/  BRA `(.L_x_111) ;  /* 0xffffffcc00e87947 */ /* 0x000fea000383ffff */
.L_x_121:
[----:B--2---:R2:W3:Y:S02]  /*97a0*/  SYNCS.PHASECHK.TRANS64.TRYWAIT P0, [R2+URZ+0x20], R0 ;  /* 0x00002000020075a7 */ /* 0x0044e400080011ff */
[----:B---3--:R-:W-:Y:S05]  /*97b0*/  @!P0 NANOSLEEP.SYNCS 0x989680 ;  /* 0x009896800000895d */ /* 0x008fea0003900000 */
[----:B------:R-:W3:Y:S02]  /*97c0*/  @!P0 SYNCS.PHASECHK.TRANS64 P0, [R2+URZ+0x20], R0 ;  /* 0x00002000020085a7 */ /* 0x000ee400080010ff */
[----:B---3--:R-:W-:Y:S05]  /*97d0*/  @!P0 BRA `(.L_x_121) ;  /* 0xfffffffc00f08947 */ /* 0x008fea000383ffff */
[----:B------:R-:W-:Y:S05]  /*97e0*/  BRA `(.L_x_120) ;  /* 0xffffffd400f87947 */ /* 0x000fea000383ffff */
.L_x_129:
[----:B--2---:R2:W3:Y:S02]  /*97f0*/  SYNCS.PHASECHK.TRANS64.TRYWAIT P0, [R2+URZ+0x20], R4 ;  /* 0x00002004020075a7 */ /* 0x0044e400080011ff */
[----:B---3--:R-:W-:Y:S05]  /*9800*/  @!P0 NANOSLEEP.SYNCS 0x989680 ;  /* 0x009896800000895d */ /* 0x008fea0003900000 */
[----:B------:R-:W3:Y:S02]  /*9810*/  @!P0 SYNCS.PHASECHK.TRANS64 P0, [R2+URZ+0x20], R4 ;  /* 0x00002004020085a7 */ /* 0x000ee400080010ff */
[----:B---3--:R-:W-:Y:S05]  /*9820*/  @!P0 BRA `(.L_x_129) ;  /* 0xfffffffc00f08947 */ /* 0x008fea000383ffff */
[----:B------:R-:W-:Y:S05]  /*9830*/  BRA `(.L_x_128) ;  /* 0xffffffe000187947 */ /* 0x000fea000383ffff */
.L_x_137:
[----:B--2---:R2:W3:Y:S02]  /*9840*/  SYNCS.PHASECHK.TRANS64.TRYWAIT P0, [R3+URZ+0x20], R0 ;  /* 0x00002000030075a7 */ /* 0x0044e400080011ff */
[----:B---3--:R-:W-:Y:S05]  /*9850*/  @!P0 NANOSLEEP.SYNCS 0x989680 ;  /* 0x009896800000895d */ /* 0x008fea0003900000 */
[----:B------:R-:W3:Y:S02]  /*9860*/  @!P0 SYNCS.PHASECHK.TRANS64 P0, [R3+URZ+0x20], R0 ;  /* 0x00002000030085a7 */ /* 0x000ee400080010ff */
[----:B---3--:R-:W-:Y:S05]  /*9870*/  @!P0 BRA `(.L_x_137) ;  /* 0xfffffffc00f08947 */ /* 0x008fea000383ffff */
[----:B------:R-:W-:Y:S05]  /*9880*/  BRA `(.L_x_136) ;  /* 0xffffffe800387947 */ /* 0x000fea000383ffff */
        .weak           $__internal_0_$__cuda_sm10x_tcgen05_guardrail_trap_col_being_dealloced_not_returned_by_alloc
        .type           $__internal_0_$__cuda_sm10x_tcgen05_guardrail_trap_col_being_dealloced_not_returned_by_alloc,@function
        .size           $__internal_0_$__cuda_sm10x_tcgen05_guardrail_trap_col_being_dealloced_not_returned_by_alloc,($__internal_1_$__cuda_sm10x_tcgen05_guardrail_trap_phase_invalid_during_alloc - $__internal_0_$__cuda_sm10x_tcgen05_guardrail_trap_col_being_dealloced_not_returned_by_alloc)
$__internal_0_$__cuda_sm10x_tcgen05_guardrail_trap_col_being_dealloced_not_returned_by_alloc:
[----:B------:R-:W-:Y:S05]  /*9890*/  BPT.TRAP 0x1 ;  /* 0x000000040000795c */ /* 0x000fea0000300000 */
[----:B------:R-:W-:-:S04]  /*98a0*/  HFMA2 R3, -RZ, RZ, 0, 0 ;  /* 0x00000000ff037431 */ /* 0x000fc800000001ff */
[----:B------:R-:W-:Y:S05]  /*98b0*/  RET.REL.NODEC R2 `(_ZN7cutlass13device_kernelINS_4gemm6kernel13GemmUniversalIN4cute5tupleIJiiiiEEENS1_10collective13CollectiveMmaINS1_35MainloopSm100TmaUmmaWarpSpecializedILi2ELi2ELi4ENS5_IJNS4_1CILi2EEENSA_ILi4EEENSA_ILi1EEEEEEEENS5_IJNSA_ILi128EEESG_NSA_ILi64EEEEEENS_6half_tENS5_IJlSD_lEEESJ_SK_NS4_8TiledMMAINS4_8MMA_AtomIJNS4_26SM100_MMA_F16BF16_2x1SM_SSISJ_SJ_fLi128ELi128ELNS4_4UMMA5MajorE0ELSP_0ELNSO_7ScaleInE0ELSQ_0EEEEEENS4_6LayoutINS5_IJSD_SD_SD_EEENS5_IJNSA_ILi0EEESV_SV_EEEEENS5_IJNS4_10UnderscoreESY_SY_EEEEENS4_28SM100_TMA_2SM_LOAD_MULTICASTENS4_14ComposedLayoutINS4_7SwizzleILi3ELi4ELi3EEENS4_18smem_ptr_flag_bitsILi16EEENST_INS5_IJNSA_ILi8EEESH_EEENS5_IJSH_SD_EEEEEEEvNS4_8identityENS4_18SM100_TMA_2SM_LOADES1B_vS1C_EENS_8epilogue10collective18CollectiveEpilogueINS1F_23Sm100TmaWarpSpecializedILi4ELi2ELi16ELb1ELb0EEEJNS5_IJSH_SG_SH_EEENS5_IJNST_ISH_SD_EENST_INS5_IJNSA_ILi16EEESB_EEENS5_IJSD_SH_EEEEEEEESJ_SK_SJ_SK_NS1F_6fusion15FusionCallbacksIS1J_NS1R_17LinearCombinationISJ_fSJ_fLNS_15FloatRoundStyleE2EEES1K_S1Q_JEEENS4_5SM1004TMEM4LOAD26SM100_TMEM_LOAD_32dp32b16xENS4_13SM90_TMA_LOADENS12_INS13_ILi1ELi4ELi3EEES16_NST_INS5_IJS17_S1M_EEENS5_IJS1M_SD_EEEEEEENS4_39AutoVectorizingCopyWithAssumedAlignmentILi128EEENS4_14SM90_TMA_STOREES26_S28_S28_EEEvvEEEEvNT_6ParamsE) ;  /* 0xffffff6402d07950 */ /* 0x000fea0003c3ffff */
        .weak           $__internal_1_$__cuda_sm10x_tcgen05_guardrail_trap_phase_invalid_during_alloc
        .type           $__internal_1_$__cuda_sm10x_tcgen05_guardrail_trap_phase_invalid_during_alloc,@function
        .size           $__internal_1_$__cuda_sm10x_tcgen05_guardrail_trap_phase_invalid_during_alloc,($__internal_2_$__cuda_sm10x_tcgen05_guardrail_trap_unallocated_columns_being_dealloced - $__internal_1_$__cuda_sm10x_tcgen05_guardrail_trap_phase_invalid_during_alloc)
$__internal_1_$__cuda_sm10x_tcgen05_guardrail_trap_phase_invalid_during_alloc:
[----:B------:R-:W-:Y:S05]  /*98c0*/  BPT.TRAP 0x1 ;  /* 0x000000040000795c */ /* 0x000fea0000300000 */
[----:B------:R-:W-:-:S04]  /*98d0*/  MOV R5, 0x0 ;  /* 0x0000000000057802 */ /* 0x000fc80000000f00 */
[----:B------:R-:W-:Y:S05]  /*98e0*/  RET.REL.NODEC R4 `(_ZN7cutlass13device_kernelINS_4gemm6kernel13GemmUniversalIN4cute5tupleIJiiiiEEENS1_10collective13CollectiveMmaINS1_35MainloopSm100TmaUmmaWarpSpecializedILi2ELi2ELi4ENS5_IJNS4_1CILi2EEENSA_ILi4EEENSA_ILi1EEEEEEEENS5_IJNSA_ILi128EEESG_NSA_ILi64EEEEEENS_6half_tENS5_IJlSD_lEEESJ_SK_NS4_8TiledMMAINS4_8MMA_AtomIJNS4_26SM100_MMA_F16BF16_2x1SM_SSISJ_SJ_fLi128ELi128ELNS4_4UMMA5MajorE0ELSP_0ELNSO_7ScaleInE0ELSQ_0EEEEEENS4_6LayoutINS5_IJSD_SD_SD_EEENS5_IJNSA_ILi0EEESV_SV_EEEEENS5_IJNS4_10UnderscoreESY_SY_EEEEENS4_28SM100_TMA_2SM_LOAD_MULTICASTENS4_14ComposedLayoutINS4_7SwizzleILi3ELi4ELi3EEENS4_18smem_ptr_flag_bitsILi16EEENST_INS5_IJNSA_ILi8EEESH_EEENS5_IJSH_SD_EEEEEEEvNS4_8identityENS4_18SM100_TMA_2SM_LOADES1B_vS1C_EENS_8epilogue10collective18CollectiveEpilogueINS1F_23Sm100TmaWarpSpecializedILi4ELi2ELi16ELb1ELb0EEEJNS5_IJSH_SG_SH_EEENS5_IJNST_ISH_SD_EENST_INS5_IJNSA_ILi16EEESB_EEENS5_IJSD_SH_EEEEEEEESJ_SK_SJ_SK_NS1F_6fusion15FusionCallbacksIS1J_NS1R_17LinearCombinationISJ_fSJ_fLNS_15FloatRoundStyleE2EEES1K_S1Q_JEEENS4_5SM1004TMEM4LOAD26SM100_TMEM_LOAD_32dp32b16xENS4_13SM90_TMA_LOADENS12_INS13_ILi1ELi4ELi3EEES16_NST_INS5_IJS17_S1M_EEENS5_IJS1M_SD_EEEEEEENS4_39AutoVectorizingCopyWithAssumedAlignmentILi128EEENS4_14SM90_TMA_STOREES26_S28_S28_EEEvvEEEEvNT_6ParamsE) ;  /* 0xffffff6404c47950 */ /* 0x000fea0003c3ffff */
        .weak           $__internal_2_$__cuda_sm10x_tcgen05_guardrail_trap_unallocated_columns_being_dealloced
        .type           $__internal_2_$__cuda_sm10x_tcgen05_guardrail_trap_unallocated_columns_being_dealloced,@function
        .size           $__internal_2_$__cuda_sm10x_tcgen05_guardrail_trap_unallocated_columns_being_dealloced,(.L_x_191 - $__internal_2_$__cuda_sm10x_tcgen05_guardrail_trap_unallocated_columns_being_dealloced)
$__internal_2_$__cuda_sm10x_tcgen05_guardrail_trap_unallocated_columns_being_dealloced:
[----:B------:R-:W-:Y:S05]  /*98f0*/  BPT.TRAP 0x1 ;  /* 0x000000040000795c */ /* 0x000fea0000300000 */
[----:B------:R-:W-:-:S04]  /*9900*/  HFMA2 R3, -RZ, RZ, 0, 0 ;  /* 0x00000000ff037431 */ /* 0x000fc800000001ff */
[----:B------:R-:W-:Y:S05]  /*9910*/  RET.REL.NODEC R2 `(_ZN7cutlass13device_kernelINS_4gemm6kernel13GemmUniversalIN4cute5tupleIJiiiiEEENS1_10collective13CollectiveMmaINS1_35MainloopSm100TmaUmmaWarpSpecializedILi2ELi2ELi4ENS5_IJNS4_1CILi2EEENSA_ILi4EEENSA_ILi1EEEEEEEENS5_IJNSA_ILi128EEESG_NSA_ILi64EEEEEENS_6half_tENS5_IJlSD_lEEESJ_SK_NS4_8TiledMMAINS4_8MMA_AtomIJNS4_26SM100_MMA_F16BF16_2x1SM_SSISJ_SJ_fLi128ELi128ELNS4_4UMMA5MajorE0ELSP_0ELNSO_7ScaleInE0ELSQ_0EEEEEENS4_6LayoutINS5_IJSD_SD_SD_EEENS5_IJNSA_ILi0EEESV_SV_EEEEENS5_IJNS4_10UnderscoreESY_SY_EEEEENS4_28SM100_TMA_2SM_LOAD_MULTICASTENS4_14ComposedLayoutINS4_7SwizzleILi3ELi4ELi3EEENS4_18smem_ptr_flag_bitsILi16EEENST_INS5_IJNSA_ILi8EEESH_EEENS5_IJSH_SD_EEEEEEEvNS4_8identityENS4_18SM100_TMA_2SM_LOADES1B_vS1C_EENS_8epilogue10collective18CollectiveEpilogueINS1F_23Sm100TmaWarpSpecializedILi4ELi2ELi16ELb1ELb0EEEJNS5_IJSH_SG_SH_EEENS5_IJNST_ISH_SD_EENST_INS5_IJNSA_ILi16EEESB_EEENS5_IJSD_SH_EEEEEEEESJ_SK_SJ_SK_NS1F_6fusion15FusionCallbacksIS1J_NS1R_17LinearCombinationISJ_fSJ_fLNS_15FloatRoundStyleE2EEES1K_S1Q_JEEENS4_5SM1004TMEM4LOAD26SM100_TMEM_LOAD_32dp32b16xENS4_13SM90_TMA_LOADENS12_INS13_ILi1ELi4ELi3EEES16_NST_INS5_IJS17_S1M_EEENS5_IJS1M_SD_EEEEEEENS4_39AutoVectorizingCopyWithAssumedAlignmentILi128EEENS4_14SM90_TMA_STOREES26_S28_S28_EEEvvEEEEvNT_6ParamsE) ;  /* 0xffffff6402b87950 */ /* 0x000fea0003c3ffff */
.L_x_190:
[----:B------:R-:W-:-:S00]  /*9920*/  BRA `(.L_x_190) ;  /* 0xfffffffc00fc7947 */ /* 0x000fc0000383ffff */
[----:B------:R-:W-:-:S00]  /*9930*/  NOP ;  /* 0x0000000000007918 */ /* 0x000fc00000000000 */
        /* <DEDUP_REMOVED lines=12> */
.L_x_191:


//--------------------- .nv.global.init           --------------------------
	.section	.nv.global.init,"aw",@progbits
.nv.global.init:
	.type		$str$27,@object
	.size		$str$27,($str$28 - $str$27)
$str$27:
        /*0000*/ 	.byte	0x28, 0x61, 0x64, 0x64, 0x72, 0x65, 0x73, 0x73, 0x20, 0x26, 0x20, 0x6d, 0x61, 0x73, 0x6b, 0x29
        /*0010*/ 	.byte	0x20, 0x3d, 0x3d, 0x20, 0x30, 0x00
	.type		$str$28,@object
	.size		$str$28,($str$26 - $str$28)
$str$28:
        /*0016*/ 	.byte	0x2f, 0x74, 0x6d, 0x70, 0x2f, 0x63, 0x75, 0x74, 0x6c, 0x61, 0x73, 0x73, 0x5f, 0x73, 0x77, 0x65
        /*0026*/ 	.byte	0x65, 0x70, 0x5f, 0x73, 0x72, 0x63, 0x2f, 0x69, 0x6e, 0x63, 0x6c, 0x75, 0x64, 0x65, 0x2f, 0x63
        /*0036*/ 	.byte	0x75, 0x74, 0x65, 0x2f, 0x70, 0x6f, 0x69, 0x6e, 0x74, 0x65, 0x72, 0x5f, 0x66, 0x6c, 0x61, 0x67
        /*0046*/ 	.byte	0x67, 0x65, 0x64, 0x2e, 0x68, 0x70, 0x70, 0x00
	.type		$str$26,@object
	.size		$str$26,($str$25 - $str$26)
$str$26:
        /*004e*/ 	.byte	0x2f, 0x74, 0x6d, 0x70, 0x2f, 0x63, 0x75, 0x74, 0x6c, 0x61, 0x73, 0x73, 0x5f, 0x73, 0x77, 0x65
        /*005e*/ 	.byte	0x65, 0x70, 0x5f, 0x73, 0x72, 0x63, 0x2f, 0x69, 0x6e, 0x63, 0x6c, 0x75, 0x64, 0x65, 0x2f, 0x63
        /*006e*/ 	.byte	0x75, 0x74, 0x65, 0x2f, 0x61, 0x74, 0x6f, 0x6d, 0x2f, 0x63, 0x6f, 0x70, 0x79, 0x5f, 0x74, 0x72
        /*007e*/ 	.byte	0x61, 0x69, 0x74, 0x73, 0x5f, 0x73, 0x6d, 0x31, 0x30, 0x30, 0x2e, 0x68, 0x70, 0x70, 0x00
	.type		$str$25,@object
	.size		$str$25,(__unnamed_1 - $str$25)
$str$25:
        /*008d*/ 	.byte	0x28, 0x28, 0x75, 0x69, 0x6e, 0x74, 0x33, 0x32, 0x5f, 0x74, 0x28, 0x74, 0x68, 0x72, 0x65, 0x61
        /*009d*/ 	.byte	0x64, 0x49, 0x64, 0x78, 0x2e, 0x78, 0x29, 0x20, 0x2f, 0x20, 0x33, 0x32, 0x29, 0x20, 0x25, 0x20
        /*00ad*/ 	.byte	0x34, 0x29, 0x20, 0x3d, 0x3d, 0x20, 0x28, 0x28, 0x28, 0x74, 0x6d, 0x65, 0x6d, 0x5f, 0x61, 0x64
        /*00bd*/ 	.byte	0x64, 0x72, 0x20, 0x3e, 0x3e, 0x20, 0x31, 0x36, 0x29, 0x20, 0x2f, 0x20, 0x33, 0x32, 0x29, 0x20
        /*00cd*/ 	.byte	0x25, 0x20, 0x34, 0x29, 0x00
	.type		__unnamed_1,@object
	.size		__unnamed_1,(__unnamed_2 - __unnamed_1)
__unnamed_1:
        /*00d2*/ 	.byte	0x61, 0x75, 0x74, 0x6f, 0x20, 0x63, 0x75, 0x74, 0x65, 0x3a, 0x3a, 0x61, 0x73, 0x5f, 0x70, 0x6f
        /* <DEDUP_REMOVED lines=24> */
        /*0262*/ 	.byte	0x34, 0x38, 0x3e, 0x3e, 0x3e, 0x3e, 0x5d, 0x00
	.type		__unnamed_2,@object
	.size		__unnamed_2,(.L_2 - __unnamed_2)
__unnamed_2:
        /* <DEDUP_REMOVED lines=40> */
        /*04ea*/ 	.byte	0x3a, 0x3a, 0x43, 0x3c, 0x30, 0x3e, 0x3e, 0x3e, 0x3e, 0x5d, 0x00
.L_2:


//--------------------- .nv.shared._ZN7cutlass13device_kernelINS_4gemm6kernel13GemmUniversalIN4cute5tupleIJiiiiEEENS1_10collective13CollectiveMmaINS1_35MainloopSm100TmaUmmaWarpSpecializedILi2ELi2ELi4ENS5_IJNS4_1CILi2EEENSA_ILi4EEENSA_ILi1EEEEEEEENS5_IJNSA_ILi128EEESG_NSA_ILi64EEEEEENS_6half_tENS5_IJlSD_lEEESJ_SK_NS4_8TiledMMAINS4_8MMA_AtomIJNS4_26SM100_MMA_F16BF16_2x1SM_SSISJ_SJ_fLi128ELi128ELNS4_4UMMA5MajorE0ELSP_0ELNSO_7ScaleInE0ELSQ_0EEEEEENS4_6LayoutINS5_IJSD_SD_SD_EEENS5_IJNSA_ILi0EEESV_SV_EEEEENS5_IJNS4_10UnderscoreESY_SY_EEEEENS4_28SM100_TMA_2SM_LOAD_MULTICASTENS4_14ComposedLayoutINS4_7SwizzleILi3ELi4ELi3EEENS4_18smem_ptr_flag_bitsILi16EEENST_INS5_IJNSA_ILi8EEESH_EEENS5_IJSH_SD_EEEEEEEvNS4_8identityENS4_18SM100_TMA_2SM_LOADES1B_vS1C_EENS_8epilogue10collective18CollectiveEpilogueINS1F_23Sm100TmaWarpSpecializedILi4ELi2ELi16ELb1ELb0EEEJNS5_IJSH_SG_SH_EEENS5_IJNST_ISH_SD_EENST_INS5_IJNSA_ILi16EEESB_EEENS5_IJSD_SH_EEEEEEEESJ_SK_SJ_SK_NS1F_6fusion15FusionCallbacksIS1J_NS1R_17LinearCombinationISJ_fSJ_fLNS_15FloatRoundStyleE2EEES1K_S1Q_JEEENS4_5SM1004TMEM4LOAD26SM100_TMEM_LOAD_32dp32b16xENS4_13SM90_TMA_LOADENS12_INS13_ILi1ELi4ELi3EEES16_NST_INS5_IJS17_S1M_EEENS5_IJS1M_SD_EEEEEEENS4_39AutoVectorizingCopyWithAssumedAlignmentILi128EEENS4_14SM90_TMA_STOREES26_S28_S28_EEEvvEEEEvNT_6ParamsE --------------------------
	.section	.nv.shared._ZN7cutlass13device_kernelINS_4gemm6kernel13GemmUniversalIN4cute5tupleIJiiiiEEENS1_10collective13CollectiveMmaINS1_35MainloopSm100TmaUmmaWarpSpecializedILi2ELi2ELi4ENS5_IJNS4_1CILi2EEENSA_ILi4EEENSA_ILi1EEEEEEEENS5_IJNSA_ILi128EEESG_NSA_ILi64EEEEEENS_6half_tENS5_IJlSD_lEEESJ_SK_NS4_8TiledMMAINS4_8MMA_AtomIJNS4_26SM100_MMA_F16BF16_2x1SM_SSISJ_SJ_fLi128ELi128ELNS4_4UMMA5MajorE0ELSP_0ELNSO_7ScaleInE0ELSQ_0EEEEEENS4_6LayoutINS5_IJSD_SD_SD_EEENS5_IJNSA_ILi0EEESV_SV_EEEEENS5_IJNS4_10UnderscoreESY_SY_EEEEENS4_28SM100_TMA_2SM_LOAD_MULTICASTENS4_14ComposedLayoutINS4_7SwizzleILi3ELi4ELi3EEENS4_18smem_ptr_flag_bitsILi16EEENST_INS5_IJNSA_ILi8EEESH_EEENS5_IJSH_SD_EEEEEEEvNS4_8identityENS4_18SM100_TMA_2SM_LOADES1B_vS1C_EENS_8epilogue10collective18CollectiveEpilogueINS1F_23Sm100TmaWarpSpecializedILi4ELi2ELi16ELb1ELb0EEEJNS5_IJSH_SG_SH_EEENS5_IJNST_ISH_SD_EENST_INS5_IJNSA_ILi16EEESB_EEENS5_IJSD_SH_EEEEEEEESJ_SK_SJ_SK_NS1F_6fusion15FusionCallbacksIS1J_NS1R_17LinearCombinationISJ_fSJ_fLNS_15FloatRoundStyleE2EEES1K_S1Q_JEEENS4_5SM1004TMEM4LOAD26SM100_TMEM_LOAD_32dp32b16xENS4_13SM90_TMA_LOADENS12_INS13_ILi1ELi4ELi3EEES16_NST_INS5_IJS17_S1M_EEENS5_IJS1M_SD_EEEEEEENS4_39AutoVectorizingCopyWithAssumedAlignmentILi128EEENS4_14SM90_TMA_STOREES26_S28_S28_EEEvvEEEEvNT_6ParamsE,"aw",@nobits
	.sectionflags	@""
	.align	16
	.zero		1024


//--------------------- .nv.shared.reserved.0     --------------------------
	.section	.nv.shared.reserved.0,"aw",@nobits
	.weak		__nv_reservedSMEM_offset_0_alias
	.size		__nv_reservedSMEM_offset_0_alias, 0, 64
	.other		__nv_reservedSMEM_offset_0_alias,@"STO_CUDA_RESERVED_SHARED STV_DEFAULT"
__nv_reservedSMEM_offset_0_alias:
	.zero		0
.nv.shared.reserved.0:
	.zero		64
	.weak		__nv_reservedSMEM_tcgen05_partition
	.type		__nv_reservedSMEM_tcgen05_partition,@object
	.size		__nv_reservedSMEM_tcgen05_partition,(.L_0 - __nv_reservedSMEM_tcgen05_partition)
__nv_reservedSMEM_tcgen05_partition:
	.zero		32
.L_0:


//--------------------- .nv.global                --------------------------
	.section	.nv.global,"aw",@nobits
.nv.global:
	.type		_ZN40_INTERNAL_cc49c6cf_4_k_cu_c91f0376_374304cute1_E,@object
	.size		_ZN40_INTERNAL_cc49c6cf_4_k_cu_c91f0376_374304cute1_E,(_ZN40_INTERNAL_cc49c6cf_4_k_cu_c91f0376_374304cuda3std3__45__cpo6cbeginE - _ZN40_INTERNAL_cc49c6cf_4_k_cu_c91f0376_374304cute1_E)
_ZN40_INTERNAL_cc49c6cf_4_k_cu_c91f0376_374304cute1_E:
	.zero		1
	.type		_ZN40_INTERNAL_cc49c6cf_4_k_cu_c91f0376_374304cuda3std3__45__cpo6cbeginE,@object
	.size		_ZN40_INTERNAL_cc49c6cf_4_k_cu_c91f0376_374304cuda3std3__45__cpo6cbeginE,(_ZN40_INTERNAL_cc49c6cf_4_k_cu_c91f0376_374304cuda3std3__48in_placeE - _ZN40_INTERNAL_cc49c6cf_4_k_cu_c91f0376_374304cuda3std3__45__cpo6cbeginE)
_ZN40_INTERNAL_cc49c6cf_4_k_cu_c91f0376_374304cuda3std3__45__cpo6cbeginE:
	.zero		1
	.type		_ZN40_INTERNAL_cc49c6cf_4_k_cu_c91f0376_374304cuda3std3__48in_placeE,@object
	.size		_ZN40_INTERNAL_cc49c6cf_4_k_cu_c91f0376_374304cuda3std3__48in_placeE,(_ZN40_INTERNAL_cc49c6cf_4_k_cu_c91f0376_374304cuda3std6ranges3__45__cpo9iter_moveE - _ZN40_INTERNAL_cc49c6cf_4_k_cu_c91f0376_374304cuda3std3__48in_placeE)
_ZN40_INTERNAL_cc49c6cf_4_k_cu_c91f0376_374304cuda3std3__48in_placeE:
	.zero		1
	.type		_ZN40_INTERNAL_cc49c6cf_4_k_cu_c91f0376_374304cuda3std6ranges3__45__cpo9iter_moveE,@object
	.size		_ZN40_INTERNAL_cc49c6cf_4_k_cu_c91f0376_374304cuda3std6ranges3__45__cpo9iter_moveE,(_ZN40_INTERNAL_cc49c6cf_4_k_cu_c91f0376_374304cuda3std3__45__cpo5beginE - _ZN40_INTERNAL_cc49c6cf_4_k_cu_c91f0376_374304cuda3std6ranges3__45__cpo9iter_moveE)
_ZN40_INTERNAL_cc49c6cf_4_k_cu_c91f0376_374304cuda3std6ranges3__45__cpo9iter_moveE:
	.zero		1
	.type		_ZN40_INTERNAL_cc49c6cf_4_k_cu_c91f0376_374304cuda3std3__45__cpo5beginE,@object
	.size		_ZN40_INTERNAL_cc49c6cf_4_k_cu_c91f0376_374304cuda3std3__45__cpo5beginE,(_ZN40_INTERNAL_cc49c6cf_4_k_cu_c91f0376_374304cuda3std3__442_GLOBAL__N__cc49c6cf_4_k_cu_c91f0376_374306ignoreE - _ZN40_INTERNAL_cc49c6cf_4_k_cu_c91f0376_374304cuda3std3__45__cpo5beginE)
_ZN40_INTERNAL_cc49c6cf_4_k_cu_c91f0376_374304cuda3std3__45__cpo5beginE:
	.zero		1
	.type		_ZN40_INTERNAL_cc49c6cf_4_k_cu_c91f0376_374304cuda3std3__442_GLOBAL__N__cc49c6cf_4_k_cu_c91f0376_374306ignoreE,@object
	.size		_ZN40_INTERNAL_cc49c6cf_4_k_cu_c91f0376_374304cuda3std3__442_GLOBAL__N__cc49c6cf_4_k_cu_c91f0376_374306ignoreE,(_ZN40_INTERNAL_cc49c6cf_4_k_cu_c91f0376_374304cute7productE - _ZN40_INTERNAL_cc49c6cf_4_k_cu_c91f0376_374304cuda3std3__442_GLOBAL__N__cc49c6cf_4_k_cu_c91f0376_374306ignoreE)
_ZN40_INTERNAL_cc49c6cf_4_k_cu_c91f0376_374304cuda3std3__442_GLOBAL__N__cc49c6cf_4_k_cu_c91f0376_374306ignoreE:
	.zero		1
	.type		_ZN40_INTERNAL_cc49c6cf_4_k_cu_c91f0376_374304cute7productE,@object
	.size		_ZN40_INTERNAL_cc49c6cf_4_k_cu_c91f0376_374304cute7productE,(_ZN40_INTERNAL_cc49c6cf_4_k_cu_c91f0376_374304cuda3std3__45__cpo3endE - _ZN40_INTERNAL_cc49c6cf_4_k_cu_c91f0376_374304cute7productE)
_ZN40_INTERNAL_cc49c6cf_4_k_cu_c91f0376_374304cute7productE:
	.zero		1
	.type		_ZN40_INTERNAL_cc49c6cf_4_k_cu_c91f0376_374304cuda3std3__45__cpo3endE,@object
	.size		_ZN40_INTERNAL_cc49c6cf_4_k_cu_c91f0376_374304cuda3std3__45__cpo3endE,(_ZN40_INTERNAL_cc49c6cf_4_k_cu_c91f0376_374304cuda3std3__419piecewise_constructE - _ZN40_INTERNAL_cc49c6cf_4_k_cu_c91f0376_374304cuda3std3__45__cpo3endE)
_ZN40_INTERNAL_cc49c6cf_4_k_cu_c91f0376_374304cuda3std3__45__cpo3endE:
	.zero		1
	.type		_ZN40_INTERNAL_cc49c6cf_4_k_cu_c91f0376_374304cuda3std3__419piecewise_constructE,@object
	.size		_ZN40_INTERNAL_cc49c6cf_4_k_cu_c91f0376_374304cuda3std3__419piecewise_constructE,(_ZN40_INTERNAL_cc49c6cf_4_k_cu_c91f0376_374304cuda3std3__45__cpo4cendE - _ZN40_INTERNAL_cc49c6cf_4_k_cu_c91f0376_374304cuda3std3__419piecewise_constructE)
_ZN40_INTERNAL_cc49c6cf_4_k_cu_c91f0376_374304cuda3std3__419piecewise_constructE:
	.zero		1
	.type		_ZN40_INTERNAL_cc49c6cf_4_k_cu_c91f0376_374304cuda3std3__45__cpo4cendE,@object
	.size		_ZN40_INTERNAL_cc49c6cf_4_k_cu_c91f0376_374304cuda3std3__45__cpo4cendE,(_ZN40_INTERNAL_cc49c6cf_4_k_cu_c91f0376_374304cuda3std6ranges3__45__cpo4swapE - _ZN40_INTERNAL_cc49c6cf_4_k_cu_c91f0376_374304cuda3std3__45__cpo4cendE)
_ZN40_INTERNAL_cc49c6cf_4_k_cu_c91f0376_374304cuda3std3__45__cpo4cendE:
	.zero		1
	.type		_ZN40_INTERNAL_cc49c6cf_4_k_cu_c91f0376_374304cuda3std6ranges3__45__cpo4swapE,@object
	.size		_ZN40_INTERNAL_cc49c6cf_4_k_cu_c91f0376_374304cuda3std6ranges3__45__cpo4swapE,(.L_10 - _ZN40_INTERNAL_cc49c6cf_4_k_cu_c91f0376_374304cuda3std6ranges3__45__cpo4swapE)
_ZN40_INTERNAL_cc49c6cf_4_k_cu_c91f0376_374304cuda3std6ranges3__45__cpo4swapE:
	.zero		1
.L_10:


//--------------------- .nv.constant0._ZN7cutlass13device_kernelINS_4gemm6kernel13GemmUniversalIN4cute5tupleIJiiiiEEENS1_10collective13CollectiveMmaINS1_35MainloopSm100TmaUmmaWarpSpecializedILi2ELi2ELi4ENS5_IJNS4_1CILi2EEENSA_ILi4EEENSA_ILi1EEEEEEEENS5_IJNSA_ILi128EEESG_NSA_ILi64EEEEEENS_6half_tENS5_IJlSD_lEEESJ_SK_NS4_8TiledMMAINS4_8MMA_AtomIJNS4_26SM100_MMA_F16BF16_2x1SM_SSISJ_SJ_fLi128ELi128ELNS4_4UMMA5MajorE0ELSP_0ELNSO_7ScaleInE0ELSQ_0EEEEEENS4_6LayoutINS5_IJSD_SD_SD_EEENS5_IJNSA_ILi0EEESV_SV_EEEEENS5_IJNS4_10UnderscoreESY_SY_EEEEENS4_28SM100_TMA_2SM_LOAD_MULTICASTENS4_14ComposedLayoutINS4_7SwizzleILi3ELi4ELi3EEENS4_18smem_ptr_flag_bitsILi16EEENST_INS5_IJNSA_ILi8EEESH_EEENS5_IJSH_SD_EEEEEEEvNS4_8identityENS4_18SM100_TMA_2SM_LOADES1B_vS1C_EENS_8epilogue10collective18CollectiveEpilogueINS1F_23Sm100TmaWarpSpecializedILi4ELi2ELi16ELb1ELb0EEEJNS5_IJSH_SG_SH_EEENS5_IJNST_ISH_SD_EENST_INS5_IJNSA_ILi16EEESB_EEENS5_IJSD_SH_EEEEEEEESJ_SK_SJ_SK_NS1F_6fusion15FusionCallbacksIS1J_NS1R_17LinearCombinationISJ_fSJ_fLNS_15FloatRoundStyleE2EEES1K_S1Q_JEEENS4_5SM1004TMEM4LOAD26SM100_TMEM_LOAD_32dp32b16xENS4_13SM90_TMA_LOADENS12_INS13_ILi1ELi4ELi3EEES16_NST_INS5_IJS17_S1M_EEENS5_IJS1M_SD_EEEEEEENS4_39AutoVectorizingCopyWithAssumedAlignmentILi128EEENS4_14SM90_TMA_STOREES26_S28_S28_EEEvvEEEEvNT_6ParamsE --------------------------
	.section	.nv.constant0._ZN7cutlass13device_kernelINS_4gemm6kernel13GemmUniversalIN4cute5tupleIJiiiiEEENS1_10collective13CollectiveMmaINS1_35MainloopSm100TmaUmmaWarpSpecializedILi2ELi2ELi4ENS5_IJNS4_1CILi2EEENSA_ILi4EEENSA_ILi1EEEEEEEENS5_IJNSA_ILi128EEESG_NSA_ILi64EEEEEENS_6half_tENS5_IJlSD_lEEESJ_SK_NS4_8TiledMMAINS4_8MMA_AtomIJNS4_26SM100_MMA_F16BF16_2x1SM_SSISJ_SJ_fLi128ELi128ELNS4_4UMMA5MajorE0ELSP_0ELNSO_7ScaleInE0ELSQ_0EEEEEENS4_6LayoutINS5_IJSD_SD_SD_EEENS5_IJNSA_ILi0EEESV_SV_EEEEENS5_IJNS4_10UnderscoreESY_SY_EEEEENS4_28SM100_TMA_2SM_LOAD_MULTICASTENS4_14ComposedLayoutINS4_7SwizzleILi3ELi4ELi3EEENS4_18smem_ptr_flag_bitsILi16EEENST_INS5_IJNSA_ILi8EEESH_EEENS5_IJSH_SD_EEEEEEEvNS4_8identityENS4_18SM100_TMA_2SM_LOADES1B_vS1C_EENS_8epilogue10collective18CollectiveEpilogueINS1F_23Sm100TmaWarpSpecializedILi4ELi2ELi16ELb1ELb0EEEJNS5_IJSH_SG_SH_EEENS5_IJNST_ISH_SD_EENST_INS5_IJNSA_ILi16EEESB_EEENS5_IJSD_SH_EEEEEEEESJ_SK_SJ_SK_NS1F_6fusion15FusionCallbacksIS1J_NS1R_17LinearCombinationISJ_fSJ_fLNS_15FloatRoundStyleE2EEES1K_S1Q_JEEENS4_5SM1004TMEM4LOAD26SM100_TMEM_LOAD_32dp32b16xENS4_13SM90_TMA_LOADENS12_INS13_ILi1ELi4ELi3EEES16_NST_INS5_IJS17_S1M_EEENS5_IJS1M_SD_EEEEEEENS4_39AutoVectorizingCopyWithAssumedAlignmentILi128EEENS4_14SM90_TMA_STOREES26_S28_S28_EEEvvEEEEvNT_6ParamsE,"a",@progbits
	.sectionflags	@""
	.align	4
.nv.constant0._ZN7cutlass13device_kernelINS_4gemm6kernel13GemmUniversalIN4cute5tupleIJiiiiEEENS1_10collective13CollectiveMmaINS1_35MainloopSm100TmaUmmaWarpSpecializedILi2ELi2ELi4ENS5_IJNS4_1CILi2EEENSA_ILi4EEENSA_ILi1EEEEEEEENS5_IJNSA_ILi128EEESG_NSA_ILi64EEEEEENS_6half_tENS5_IJlSD_lEEESJ_SK_NS4_8TiledMMAINS4_8MMA_AtomIJNS4_26SM100_MMA_F16BF16_2x1SM_SSISJ_SJ_fLi128ELi128ELNS4_4UMMA5MajorE0ELSP_0ELNSO_7ScaleInE0ELSQ_0EEEEEENS4_6LayoutINS5_IJSD_SD_SD_EEENS5_IJNSA_ILi0EEESV_SV_EEEEENS5_IJNS4_10UnderscoreESY_SY_EEEEENS4_28SM100_TMA_2SM_LOAD_MULTICASTENS4_14ComposedLayoutINS4_7SwizzleILi3ELi4ELi3EEENS4_18smem_ptr_flag_bitsILi16EEENST_INS5_IJNSA_ILi8EEESH_EEENS5_IJSH_SD_EEEEEEEvNS4_8identityENS4_18SM100_TMA_2SM_LOADES1B_vS1C_EENS_8epilogue10collective18CollectiveEpilogueINS1F_23Sm100TmaWarpSpecializedILi4ELi2ELi16ELb1ELb0EEEJNS5_IJSH_SG_SH_EEENS5_IJNST_ISH_SD_EENST_INS5_IJNSA_ILi16EEESB_EEENS5_IJSD_SH_EEEEEEEESJ_SK_SJ_SK_NS1F_6fusion15FusionCallbacksIS1J_NS1R_17LinearCombinationISJ_fSJ_fLNS_15FloatRoundStyleE2EEES1K_S1Q_JEEENS4_5SM1004TMEM4LOAD26SM100_TMEM_LOAD_32dp32b16xENS4_13SM90_TMA_LOADENS12_INS13_ILi1ELi4ELi3EEES16_NST_INS5_IJS17_S1M_EEENS5_IJS1M_SD_EEEEEEENS4_39AutoVectorizingCopyWithAssumedAlignmentILi128EEENS4_14SM90_TMA_STOREES26_S28_S28_EEEvvEEEEvNT_6ParamsE:
	.zero		2944


//--------------------- SYMBOLS --------------------------

	.type		.nv.reservedSmem.offset0,@object
	.size		.nv.reservedSmem.offset0,0x4
	.type		.nv.reservedSmem.cap,@object
	.size		.nv.reservedSmem.cap,0x4
	.type		__assertfail,@function
